	.target	sm_90a

	.elftype	@"ET_EXEC"


//--------------------- .note.nv.tkinfo           --------------------------
	.section	.note.nv.tkinfo,"",@"SHT_NOTE"
	.sectionflags	@"SHF_NOTE_NV_TKINFO"
	.tkinfo
        /*0018*/ 	.word	0x00000002
        /*0030*/ 	.string	""
        /*0030*/ 	.string	"ptxas"
        /*0030*/ 	.string	"Cuda compilation tools, release 13.0, V13.0.88"
        /*0030*/ 	.string	"Build cuda_13.0.r13.0/compiler.36424714_0"
        /*0030*/ 	.string	"-arch sm_90a -m 64 "



//--------------------- .note.nv.cuinfo           --------------------------
	.section	.note.nv.cuinfo,"",@"SHT_NOTE"
	.sectionflags	@"SHF_NOTE_NV_CUINFO"
        /*0018*/ 	.short	0x0002
        /*001a*/ 	.short	0x005a
        /*001c*/ 	.short	0x0082
	.zero		2


//--------------------- .nv.info                  --------------------------
	.section	.nv.info,"",@"SHT_CUDA_INFO"
	.align	4


	//----- nvinfo : EIATTR_REGCOUNT
	.align		4
        /*0000*/ 	.byte	0x04, 0x2f
        /*0002*/ 	.short	(.L_15 - .L_14)
	.align		4
.L_14:
        /*0004*/ 	.word	index@(_ZN7cutlass13device_kernelINS_4gemm6kernel13GemmUniversalIN4cute5tupleIJiiiiEEENS1_10collective13CollectiveMmaINS1_34MainloopSm90TmaGmmaWarpSpecializedILi2ENS5_IJNS4_1CILi4EEESB_NSA_ILi1EEEEEENS1_32KernelTmaWarpSpecializedPingpongEEENS5_IJNSA_ILi64EEENSA_ILi256EEESG_EEENS_10tfloat32_tENS5_IJlSC_lEEESJ_SK_NS4_8TiledMMAINS4_8MMA_AtomIJNS4_4SM904GMMA30MMA_64x256x8_F32TF32TF32_SS_TNILNSO_7ScaleInE1ELSQ_1EEEEEENS4_6LayoutINS5_IJSC_SC_SC_EEENS5_IJNSA_ILi0EEESV_SV_EEEEENS5_IJNS4_10UnderscoreESY_SY_EEEEENS4_23SM90_TMA_LOAD_MULTICASTENS4_14ComposedLayoutINS4_7SwizzleILi3ELi4ELi3EEENS4_18smem_ptr_flag_bitsILi32EEENST_INS5_IJNSA_ILi8EEENSA_ILi32EEEEEENS5_IJS18_SC_EEEEEEEvNS4_8identityES11_S1C_vS1D_EENS_8epilogue10collective6detail29Sm90TmaWarpSpecializedAdapterINS1G_15DefaultEpilogueISJ_SK_SK_NS1F_6thread17LinearCombinationISJ_Li1EffLNS1K_9ScaleType4KindE0ELNS_15FloatRoundStyleE2ESJ_EENS1_15EpilogueDefaultEEEEEvvEEEEvNT_6ParamsE)
        /*0008*/ 	.word	0x000000a8


	//----- nvinfo : EIATTR_FRAME_SIZE
	.align		4
.L_15:
        /*000c*/ 	.byte	0x04, 0x11
        /*000e*/ 	.short	(.L_17 - .L_16)
	.align		4
.L_16:
        /*0010*/ 	.word	index@(_ZN7cutlass13device_kernelINS_4gemm6kernel13GemmUniversalIN4cute5tupleIJiiiiEEENS1_10collective13CollectiveMmaINS1_34MainloopSm90TmaGmmaWarpSpecializedILi2ENS5_IJNS4_1CILi4EEESB_NSA_ILi1EEEEEENS1_32KernelTmaWarpSpecializedPingpongEEENS5_IJNSA_ILi64EEENSA_ILi256EEESG_EEENS_10tfloat32_tENS5_IJlSC_lEEESJ_SK_NS4_8TiledMMAINS4_8MMA_AtomIJNS4_4SM904GMMA30MMA_64x256x8_F32TF32TF32_SS_TNILNSO_7ScaleInE1ELSQ_1EEEEEENS4_6LayoutINS5_IJSC_SC_SC_EEENS5_IJNSA_ILi0EEESV_SV_EEEEENS5_IJNS4_10UnderscoreESY_SY_EEEEENS4_23SM90_TMA_LOAD_MULTICASTENS4_14ComposedLayoutINS4_7SwizzleILi3ELi4ELi3EEENS4_18smem_ptr_flag_bitsILi32EEENST_INS5_IJNSA_ILi8EEENSA_ILi32EEEEEENS5_IJS18_SC_EEEEEEEvNS4_8identityES11_S1C_vS1D_EENS_8epilogue10collective6detail29Sm90TmaWarpSpecializedAdapterINS1G_15DefaultEpilogueISJ_SK_SK_NS1F_6thread17LinearCombinationISJ_Li1EffLNS1K_9ScaleType4KindE0ELNS_15FloatRoundStyleE2ESJ_EENS1_15EpilogueDefaultEEEEEvvEEEEvNT_6ParamsE)
        /*0014*/ 	.word	0x00000000


	//----- nvinfo : EIATTR_MIN_STACK_SIZE
	.align		4
.L_17:
        /*0018*/ 	.byte	0x04, 0x12
        /*001a*/ 	.short	(.L_19 - .L_18)
	.align		4
.L_18:
        /*001c*/ 	.word	index@(_ZN7cutlass13device_kernelINS_4gemm6kernel13GemmUniversalIN4cute5tupleIJiiiiEEENS1_10collective13CollectiveMmaINS1_34MainloopSm90TmaGmmaWarpSpecializedILi2ENS5_IJNS4_1CILi4EEESB_NSA_ILi1EEEEEENS1_32KernelTmaWarpSpecializedPingpongEEENS5_IJNSA_ILi64EEENSA_ILi256EEESG_EEENS_10tfloat32_tENS5_IJlSC_lEEESJ_SK_NS4_8TiledMMAINS4_8MMA_AtomIJNS4_4SM904GMMA30MMA_64x256x8_F32TF32TF32_SS_TNILNSO_7ScaleInE1ELSQ_1EEEEEENS4_6LayoutINS5_IJSC_SC_SC_EEENS5_IJNSA_ILi0EEESV_SV_EEEEENS5_IJNS4_10UnderscoreESY_SY_EEEEENS4_23SM90_TMA_LOAD_MULTICASTENS4_14ComposedLayoutINS4_7SwizzleILi3ELi4ELi3EEENS4_18smem_ptr_flag_bitsILi32EEENST_INS5_IJNSA_ILi8EEENSA_ILi32EEEEEENS5_IJS18_SC_EEEEEEEvNS4_8identityES11_S1C_vS1D_EENS_8epilogue10collective6detail29Sm90TmaWarpSpecializedAdapterINS1G_15DefaultEpilogueISJ_SK_SK_NS1F_6thread17LinearCombinationISJ_Li1EffLNS1K_9ScaleType4KindE0ELNS_15FloatRoundStyleE2ESJ_EENS1_15EpilogueDefaultEEEEEvvEEEEvNT_6ParamsE)
        /*0020*/ 	.word	0x00000000
.L_19:


//--------------------- .nv.compat                --------------------------
	.section	.nv.compat,"",@"SHT_CUDA_COMPAT_INFO"
	.align	4
        /*0000*/ 	.byte	0x02, 0x09, 0x01, 0x00, 0x02, 0x02, 0x04, 0x00, 0x02, 0x05, 0x05, 0x00, 0x03, 0x07, 0x01, 0x01
        /*0010*/ 	.byte	0x02, 0x03, 0x01, 0x00, 0x02, 0x06, 0x01, 0x00, 0x04, 0x0b, 0x08, 0x00, 0x00, 0x00, 0x00, 0x00
        /*0020*/ 	.byte	0x00, 0x00, 0x00, 0x00


//--------------------- .nv.info._ZN7cutlass13device_kernelINS_4gemm6kernel13GemmUniversalIN4cute5tupleIJiiiiEEENS1_10collective13CollectiveMmaINS1_34MainloopSm90TmaGmmaWarpSpecializedILi2ENS5_IJNS4_1CILi4EEESB_NSA_ILi1EEEEEENS1_32KernelTmaWarpSpecializedPingpongEEENS5_IJNSA_ILi64EEENSA_ILi256EEESG_EEENS_10tfloat32_tENS5_IJlSC_lEEESJ_SK_NS4_8TiledMMAINS4_8MMA_AtomIJNS4_4SM904GMMA30MMA_64x256x8_F32TF32TF32_SS_TNILNSO_7ScaleInE1ELSQ_1EEEEEENS4_6LayoutINS5_IJSC_SC_SC_EEENS5_IJNSA_ILi0EEESV_SV_EEEEENS5_IJNS4_10UnderscoreESY_SY_EEEEENS4_23SM90_TMA_LOAD_MULTICASTENS4_14ComposedLayoutINS4_7SwizzleILi3ELi4ELi3EEENS4_18smem_ptr_flag_bitsILi32EEENST_INS5_IJNSA_ILi8EEENSA_ILi32EEEEEENS5_IJS18_SC_EEEEEEEvNS4_8identityES11_S1C_vS1D_EENS_8epilogue10collective6detail29Sm90TmaWarpSpecializedAdapterINS1G_15DefaultEpilogueISJ_SK_SK_NS1F_6thread17LinearCombinationISJ_Li1EffLNS1K_9ScaleType4KindE0ELNS_15FloatRoundStyleE2ESJ_EENS1_15EpilogueDefaultEEEEEvvEEEEvNT_6ParamsE --------------------------
	.section	.nv.info._ZN7cutlass13device_kernelINS_4gemm6kernel13GemmUniversalIN4cute5tupleIJiiiiEEENS1_10collective13CollectiveMmaINS1_34MainloopSm90TmaGmmaWarpSpecializedILi2ENS5_IJNS4_1CILi4EEESB_NSA_ILi1EEEEEENS1_32KernelTmaWarpSpecializedPingpongEEENS5_IJNSA_ILi64EEENSA_ILi256EEESG_EEENS_10tfloat32_tENS5_IJlSC_lEEESJ_SK_NS4_8TiledMMAINS4_8MMA_AtomIJNS4_4SM904GMMA30MMA_64x256x8_F32TF32TF32_SS_TNILNSO_7ScaleInE1ELSQ_1EEEEEENS4_6LayoutINS5_IJSC_SC_SC_EEENS5_IJNSA_ILi0EEESV_SV_EEEEENS5_IJNS4_10UnderscoreESY_SY_EEEEENS4_23SM90_TMA_LOAD_MULTICASTENS4_14ComposedLayoutINS4_7SwizzleILi3ELi4ELi3EEENS4_18smem_ptr_flag_bitsILi32EEENST_INS5_IJNSA_ILi8EEENSA_ILi32EEEEEENS5_IJS18_SC_EEEEEEEvNS4_8identityES11_S1C_vS1D_EENS_8epilogue10collective6detail29Sm90TmaWarpSpecializedAdapterINS1G_15DefaultEpilogueISJ_SK_SK_NS1F_6thread17LinearCombinationISJ_Li1EffLNS1K_9ScaleType4KindE0ELNS_15FloatRoundStyleE2ESJ_EENS1_15EpilogueDefaultEEEEEvvEEEEvNT_6ParamsE,"",@"SHT_CUDA_INFO"
	.sectionflags	@""
	.align	4


	//----- nvinfo : EIATTR_CUDA_API_VERSION
	.align		4
        /*0000*/ 	.byte	0x04, 0x37
        /*0002*/ 	.short	(.L_21 - .L_20)
.L_20:
        /*0004*/ 	.word	0x00000082


	//----- nvinfo : EIATTR_KPARAM_INFO
	.align		4
.L_21:
        /*0008*/ 	.byte	0x04, 0x17
        /*000a*/ 	.short	(.L_23 - .L_22)
.L_22:
        /*000c*/ 	.word	0x00000000
        /*0010*/ 	.short	0x0000
        /*0012*/ 	.short	0x0070
        /*0014*/ 	.byte	0x00, 0xf0, 0x01, 0x10


	//----- nvinfo : EIATTR_SPARSE_MMA_MASK
	.align		4
.L_23:
        /*0018*/ 	.byte	0x03, 0x50
        /*001a*/ 	.short	0x0000


	//----- nvinfo : EIATTR_MAXREG_COUNT
	.align		4
        /*001c*/ 	.byte	0x03, 0x1b
        /*001e*/ 	.short	0x00a8


	//----- nvinfo : EIATTR_NUM_BARRIERS
	.align		4
        /*0020*/ 	.byte	0x02, 0x4c
        /*0022*/ 	.byte	0x01
	.zero		1


	//----- nvinfo : EIATTR_EXTERNS
	.align		4
        /*0024*/ 	.byte	0x04, 0x0f
        /*0026*/ 	.short	(.L_25 - .L_24)


	//   ....[0]....
	.align		4
.L_24:
        /*0028*/ 	.word	index@(__assertfail)


	//----- nvinfo : EIATTR_MERCURY_ISA_VERSION
	.align		4
.L_25:
        /*002c*/ 	.byte	0x03, 0x5f
        /*002e*/ 	.short	0x0101


	//----- nvinfo : EIATTR_INT_WARP_WIDE_INSTR_OFFSETS
	.align		4
        /*0030*/ 	.byte	0x04, 0x31
        /*0032*/ 	.short	(.L_27 - .L_26)


	//   ....[0]....
.L_26:
        /*0034*/ 	.word	0x00000540


	//   ....[1]....
        /*0038*/ 	.word	0x00000610


	//   ....[2]....
        /*003c*/ 	.word	0x00000620


	//   ....[3]....
        /*0040*/ 	.word	0x00000630


	//   ....[4]....
        /*0044*/ 	.word	0x00000790


	//   ....[5]....
        /*0048*/ 	.word	0x000007a0


	//   ....[6]....
        /*004c*/ 	.word	0x000007b0


	//   ....[7]....
        /*0050*/ 	.word	0x00000810


	//   ....[8]....
        /*0054*/ 	.word	0x00002590


	//----- nvinfo : EIATTR_COOP_GROUP_MASK_REGIDS
	.align		4
.L_27:
        /*0058*/ 	.byte	0x04, 0x29
        /*005a*/ 	.short	(.L_29 - .L_28)


	//   ....[0]....
.L_28:
        /*005c*/ 	.word	0xffffffff


	//   ....[1]....
        /*0060*/ 	.word	0xffffffff


	//   ....[2]....
        /*0064*/ 	.word	0xffffffff


	//   ....[3]....
        /*0068*/ 	.word	0xffffffff


	//   ....[4]....
        /*006c*/ 	.word	0xffffffff


	//   ....[5]....
        /*0070*/ 	.word	0xffffffff


	//   ....[6]....
        /*0074*/ 	.word	0xffffffff


	//----- nvinfo : EIATTR_COOP_GROUP_INSTR_OFFSETS
	.align		4
.L_29:
        /*0078*/ 	.byte	0x04, 0x28
        /*007a*/ 	.short	(.L_31 - .L_30)


	//   ....[0]....
.L_30:
        /*007c*/ 	.word	0x00000060


	//   ....[1]....
        /*0080*/ 	.word	0x00000080


	//   ....[2]....
        /*0084*/ 	.word	0x00000180


	//   ....[3]....
        /*0088*/ 	.word	0x00000370


	//   ....[4]....
        /*008c*/ 	.word	0x000003b0


	//   ....[5]....
        /*0090*/ 	.word	0x00000780


	//   ....[6]....
        /*0094*/ 	.word	0x00000960


	//----- nvinfo : EIATTR_REG_RECONFIG
	.align		4
.L_31:
        /*0098*/ 	.byte	0x01, 0x54
	.zero		2


	//----- nvinfo : EIATTR_SYSCALL_OFFSETS
	.align		4
        /*009c*/ 	.byte	0x04, 0x46
        /*009e*/ 	.short	(.L_33 - .L_32)


	//   ....[0]....
.L_32:
        /*00a0*/ 	.word	0x000018b0


	//----- nvinfo : EIATTR_MBARRIER_INSTR_OFFSETS
	.align		4
.L_33:
        /*00a4*/ 	.byte	0x04, 0x39
        /*00a6*/ 	.short	(.L_35 - .L_34)


	//   ....[0]....
.L_34:
        /*00a8*/ 	.word	0x00000300
        /*00ac*/ 	.word	0x000000ff
        /*00b0*/ 	.word	0x00000000
        /*00b4*/ 	.short	0x0100
        /*00b6*/ 	.byte	0x07
	.zero		1


	//   ....[1]....
        /*00b8*/ 	.word	0x00000310
        /*00bc*/ 	.word	0x000000ff
        /*00c0*/ 	.word	0x00000010
        /*00c4*/ 	.short	0x0100
        /*00c6*/ 	.byte	0x07
	.zero		1


	//   ....[2]....
        /*00c8*/ 	.word	0x00000320
        /*00cc*/ 	.word	0x000000ff
        /*00d0*/ 	.word	0x00000008
        /*00d4*/ 	.short	0x0100
        /*00d6*/ 	.byte	0x07
	.zero		1


	//   ....[3]....
        /*00d8*/ 	.word	0x00000330
        /*00dc*/ 	.word	0x000000ff
        /*00e0*/ 	.word	0x00000018
        /*00e4*/ 	.short	0x0100
        /*00e6*/ 	.byte	0x07
	.zero		1


	//   ....[4]....
        /*00e8*/ 	.word	0x000007e0
        /*00ec*/ 	.word	0x000000ff
        /*00f0*/ 	.word	0x00000050
        /*00f4*/ 	.short	0x0100
        /*00f6*/ 	.byte	0x0c
	.zero		1


	//   ....[5]....
        /*00f8*/ 	.word	0x00000880
        /*00fc*/ 	.word	0x000000ff
        /*0100*/ 	.word	0x00000058
        /*0104*/ 	.short	0x0100
        /*0106*/ 	.byte	0x0c
	.zero		1


	//   ....[6]....
        /*0108*/ 	.word	0x000008b0
        /*010c*/ 	.word	0x000000ff
        /*0110*/ 	.word	0x00000030
        /*0114*/ 	.short	0x0100
        /*0116*/ 	.byte	0x0d
	.zero		1


	//   ....[7]....
        /*0118*/ 	.word	0x000008f0
        /*011c*/ 	.word	0x000000ff
        /*0120*/ 	.word	0x00000038
        /*0124*/ 	.short	0x0100
        /*0126*/ 	.byte	0x0d
	.zero		1


	//   ....[8]....
        /*0128*/ 	.word	0x00000900
        /*012c*/ 	.word	0x000000ff
        /*0130*/ 	.word	0x00000040
        /*0134*/ 	.short	0x0100
        /*0136*/ 	.byte	0x0d
	.zero		1


	//   ....[9]....
        /*0138*/ 	.word	0x00000910
        /*013c*/ 	.word	0x000000ff
        /*0140*/ 	.word	0x00000048
        /*0144*/ 	.short	0x0100
        /*0146*/ 	.byte	0x0d
	.zero		1


	//   ....[10]....
        /*0148*/ 	.word	0x00001790
        /*014c*/ 	.word	0x0000009d
        /*0150*/ 	.word	0x00000000
        /*0154*/ 	.short	0x010a
        /*0156*/ 	.byte	0x2d
	.zero		1


	//   ....[11]....
        /*0158*/ 	.word	0x00001940
        /*015c*/ 	.word	0x00000003
        /*0160*/ 	.word	0x00000000
        /*0164*/ 	.short	0x010a
        /*0166*/ 	.byte	0x3f
	.zero		1


	//   ....[12]....
        /*0168*/ 	.word	0x000019a0
        /*016c*/ 	.word	0x00000003
        /*0170*/ 	.word	0x00000000
        /*0174*/ 	.short	0x010a
        /*0176*/ 	.byte	0x3f
	.zero		1


	//   ....[13]....
        /*0178*/ 	.word	0x00001f30
        /*017c*/ 	.word	0x000000ff
        /*0180*/ 	.word	0x00000000
        /*0184*/ 	.short	0x010a
        /*0186*/ 	.byte	0x07
	.zero		1


	//   ....[14]....
        /*0188*/ 	.word	0x00001f70
        /*018c*/ 	.word	0x000000ff
        /*0190*/ 	.word	0x00000000
        /*0194*/ 	.short	0x010a
        /*0196*/ 	.byte	0x07
	.zero		1


	//   ....[15]....
        /*0198*/ 	.word	0x00002410
        /*019c*/ 	.word	0x00000004
        /*01a0*/ 	.word	0x00000000
        /*01a4*/ 	.short	0x0101
        /*01a6*/ 	.byte	0x3f
	.zero		1


	//   ....[16]....
        /*01a8*/ 	.word	0x00002510
        /*01ac*/ 	.word	0x0000009e
        /*01b0*/ 	.word	0x00000000
        /*01b4*/ 	.short	0x0101
        /*01b6*/ 	.byte	0x2e
	.zero		1


	//   ....[17]....
        /*01b8*/ 	.word	0x00002610
        /*01bc*/ 	.word	0x00000000
        /*01c0*/ 	.word	0x00000000
        /*01c4*/ 	.short	0x0101
        /*01c6*/ 	.byte	0x3f
	.zero		1


	//   ....[18]....
        /*01c8*/ 	.word	0x000026d0
        /*01cc*/ 	.word	0x0000009d
        /*01d0*/ 	.word	0x00000010
        /*01d4*/ 	.short	0x010a
        /*01d6*/ 	.byte	0x2d
	.zero		1


	//   ....[19]....
        /*01d8*/ 	.word	0x0000a4b0
        /*01dc*/ 	.word	0x000000a0
        /*01e0*/ 	.word	0x00000000
        /*01e4*/ 	.short	0x0101
        /*01e6*/ 	.byte	0x2e
	.zero		1


	//   ....[20]....
        /*01e8*/ 	.word	0x0000b000
        /*01ec*/ 	.word	0x00000007
        /*01f0*/ 	.word	0x00000010
        /*01f4*/ 	.short	0x010a
        /*01f6*/ 	.byte	0x3f
	.zero		1


	//   ....[21]....
        /*01f8*/ 	.word	0x0000b4a0
        /*01fc*/ 	.word	0x00000002
        /*0200*/ 	.word	0x00000058
        /*0204*/ 	.short	0x0101
        /*0206*/ 	.byte	0x3f
	.zero		1


	//   ....[22]....
        /*0208*/ 	.word	0x0000bc20
        /*020c*/ 	.word	0x00000005
        /*0210*/ 	.word	0x00000000
        /*0214*/ 	.short	0x010a
        /*0216*/ 	.byte	0x3f
	.zero		1


	//   ....[23]....
        /*0218*/ 	.word	0x0000bca0
        /*021c*/ 	.word	0x00000003
        /*0220*/ 	.word	0x00000000
        /*0224*/ 	.short	0x010a
        /*0226*/ 	.byte	0x3f
	.zero		1


	//   ....[24]....
        /*0228*/ 	.word	0x0000bd00
        /*022c*/ 	.word	0x0000009f
        /*0230*/ 	.word	0x00000000
        /*0234*/ 	.short	0x010a
        /*0236*/ 	.byte	0x3f
	.zero		1


	//   ....[25]....
        /*0238*/ 	.word	0x0000bd50
        /*023c*/ 	.word	0x00000003
        /*0240*/ 	.word	0x00000000
        /*0244*/ 	.short	0x010a
        /*0246*/ 	.byte	0x3f
	.zero		1


	//   ....[26]....
        /*0248*/ 	.word	0x0000bdb0
        /*024c*/ 	.word	0x00000005
        /*0250*/ 	.word	0x00000000
        /*0254*/ 	.short	0x010a
        /*0256*/ 	.byte	0x3f
	.zero		1


	//   ....[27]....
        /*0258*/ 	.word	0x0000be00
        /*025c*/ 	.word	0x0000009f
        /*0260*/ 	.word	0x00000010
        /*0264*/ 	.short	0x010a
        /*0266*/ 	.byte	0x3f
	.zero		1


	//   ....[28]....
        /*0268*/ 	.word	0x0000bed0
        /*026c*/ 	.word	0x00000007
        /*0270*/ 	.word	0x00000010
        /*0274*/ 	.short	0x010a
        /*0276*/ 	.byte	0x3f
	.zero		1


	//   ....[29]....
        /*0278*/ 	.word	0x0000bfa0
        /*027c*/ 	.word	0x00000005
        /*0280*/ 	.word	0x00000000
        /*0284*/ 	.short	0x010a
        /*0286*/ 	.byte	0x3f
	.zero		1


	//----- nvinfo : EIATTR_NUM_MBARRIERS
	.align		4
.L_35:
        /*0288*/ 	.byte	0x03, 0x38
        /*028a*/ 	.short	0x000a


	//----- nvinfo : EIATTR_EXIT_INSTR_OFFSETS
	.align		4
        /*028c*/ 	.byte	0x04, 0x1c
        /*028e*/ 	.short	(.L_37 - .L_36)


	//   ....[0]....
.L_36:
        /*0290*/ 	.word	0x00001470


	//   ....[1]....
        /*0294*/ 	.word	0x000014d0


	//   ....[2]....
        /*0298*/ 	.word	0x0000abc0


	//   ....[3]....
        /*029c*/ 	.word	0x0000abf0


	//   ....[4]....
        /*02a0*/ 	.word	0x0000bcf0


	//----- nvinfo : EIATTR_MAX_THREADS
	.align		4
.L_37:
        /*02a4*/ 	.byte	0x04, 0x05
        /*02a6*/ 	.short	(.L_39 - .L_38)
.L_38:
        /*02a8*/ 	.word	0x00000180
        /*02ac*/ 	.word	0x00000001
        /*02b0*/ 	.word	0x00000001


	//----- nvinfo : EIATTR_CRS_STACK_SIZE
	.align		4
.L_39:
        /*02b4*/ 	.byte	0x04, 0x1e
        /*02b6*/ 	.short	(.L_41 - .L_40)
.L_40:
        /*02b8*/ 	.word	0x00000000


	//----- nvinfo : EIATTR_CBANK_PARAM_SIZE
	.align		4
.L_41:
        /*02bc*/ 	.byte	0x03, 0x19
        /*02be*/ 	.short	0x0470


	//----- nvinfo : EIATTR_PARAM_CBANK
	.align		4
        /*02c0*/ 	.byte	0x04, 0x0a
        /*02c2*/ 	.short	(.L_43 - .L_42)
	.align		4
.L_42:
        /*02c4*/ 	.word	index@(.nv.constant0._ZN7cutlass13device_kernelINS_4gemm6kernel13GemmUniversalIN4cute5tupleIJiiiiEEENS1_10collective13CollectiveMmaINS1_34MainloopSm90TmaGmmaWarpSpecializedILi2ENS5_IJNS4_1CILi4EEESB_NSA_ILi1EEEEEENS1_32KernelTmaWarpSpecializedPingpongEEENS5_IJNSA_ILi64EEENSA_ILi256EEESG_EEENS_10tfloat32_tENS5_IJlSC_lEEESJ_SK_NS4_8TiledMMAINS4_8MMA_AtomIJNS4_4SM904GMMA30MMA_64x256x8_F32TF32TF32_SS_TNILNSO_7ScaleInE1ELSQ_1EEEEEENS4_6LayoutINS5_IJSC_SC_SC_EEENS5_IJNSA_ILi0EEESV_SV_EEEEENS5_IJNS4_10UnderscoreESY_SY_EEEEENS4_23SM90_TMA_LOAD_MULTICASTENS4_14ComposedLayoutINS4_7SwizzleILi3ELi4ELi3EEENS4_18smem_ptr_flag_bitsILi32EEENST_INS5_IJNSA_ILi8EEENSA_ILi32EEEEEENS5_IJS18_SC_EEEEEEEvNS4_8identityES11_S1C_vS1D_EENS_8epilogue10collective6detail29Sm90TmaWarpSpecializedAdapterINS1G_15DefaultEpilogueISJ_SK_SK_NS1F_6thread17LinearCombinationISJ_Li1EffLNS1K_9ScaleType4KindE0ELNS_15FloatRoundStyleE2ESJ_EENS1_15EpilogueDefaultEEEEEvvEEEEvNT_6ParamsE)
        /*02c8*/ 	.short	0x0210
        /*02ca*/ 	.short	0x0470


	//----- nvinfo : EIATTR_SW_WAR
	.align		4
.L_43:
        /*02cc*/ 	.byte	0x04, 0x36
        /*02ce*/ 	.short	(.L_45 - .L_44)
.L_44:
        /*02d0*/ 	.word	0x00000008
.L_45:


//--------------------- .nv.callgraph             --------------------------
	.section	.nv.callgraph,"",@"SHT_CUDA_CALLGRAPH"
	.align	4
	.sectionentsize	8
	.align		4
        /*0000*/ 	.word	0x00000000
	.align		4
        /*0004*/ 	.word	0xffffffff
	.align		4
        /*0008*/ 	.word	index@(_ZN7cutlass13device_kernelINS_4gemm6kernel13GemmUniversalIN4cute5tupleIJiiiiEEENS1_10collective13CollectiveMmaINS1_34MainloopSm90TmaGmmaWarpSpecializedILi2ENS5_IJNS4_1CILi4EEESB_NSA_ILi1EEEEEENS1_32KernelTmaWarpSpecializedPingpongEEENS5_IJNSA_ILi64EEENSA_ILi256EEESG_EEENS_10tfloat32_tENS5_IJlSC_lEEESJ_SK_NS4_8TiledMMAINS4_8MMA_AtomIJNS4_4SM904GMMA30MMA_64x256x8_F32TF32TF32_SS_TNILNSO_7ScaleInE1ELSQ_1EEEEEENS4_6LayoutINS5_IJSC_SC_SC_EEENS5_IJNSA_ILi0EEESV_SV_EEEEENS5_IJNS4_10UnderscoreESY_SY_EEEEENS4_23SM90_TMA_LOAD_MULTICASTENS4_14ComposedLayoutINS4_7SwizzleILi3ELi4ELi3EEENS4_18smem_ptr_flag_bitsILi32EEENST_INS5_IJNSA_ILi8EEENSA_ILi32EEEEEENS5_IJS18_SC_EEEEEEEvNS4_8identityES11_S1C_vS1D_EENS_8epilogue10collective6detail29Sm90TmaWarpSpecializedAdapterINS1G_15DefaultEpilogueISJ_SK_SK_NS1F_6thread17LinearCombinationISJ_Li1EffLNS1K_9ScaleType4KindE0ELNS_15FloatRoundStyleE2ESJ_EENS1_15EpilogueDefaultEEEEEvvEEEEvNT_6ParamsE)
	.align		4
        /*000c*/ 	.word	index@(__assertfail)
	.align		4
        /*0010*/ 	.word	0x00000000
	.align		4
        /*0014*/ 	.word	0xfffffffe
	.align		4
        /*0018*/ 	.word	0x00000000
	.align		4
        /*001c*/ 	.word	0xfffffffd
	.align		4
        /*0020*/ 	.word	0x00000000
	.align		4
        /*0024*/ 	.word	0xfffffffc


//--------------------- .nv.constant4             --------------------------
	.section	.nv.constant4,"a",@progbits
	.align	8
	.align		8
.nv.constant4:
        /*0000*/ 	.dword	__assertfail
	.align		8
        /*0008*/ 	.dword	__unnamed_1
	.align		8
        /*0010*/ 	.dword	_ZN40_INTERNAL_518dc044_4_k_cu_80bdd975_244314cuda3std3__45__cpo5beginE
	.align		8
        /*0018*/ 	.dword	_ZN40_INTERNAL_518dc044_4_k_cu_80bdd975_244314cuda3std3__45__cpo3endE
	.align		8
        /*0020*/ 	.dword	_ZN40_INTERNAL_518dc044_4_k_cu_80bdd975_244314cuda3std3__45__cpo6cbeginE
	.align		8
        /*0028*/ 	.dword	_ZN40_INTERNAL_518dc044_4_k_cu_80bdd975_244314cuda3std3__45__cpo4cendE
	.align		8
        /*0030*/ 	.dword	_ZN40_INTERNAL_518dc044_4_k_cu_80bdd975_244314cuda3std3__442_GLOBAL__N__518dc044_4_k_cu_80bdd975_244316ignoreE
	.align		8
        /*0038*/ 	.dword	_ZN40_INTERNAL_518dc044_4_k_cu_80bdd975_244314cuda3std3__419piecewise_constructE
	.align		8
        /*0040*/ 	.dword	_ZN40_INTERNAL_518dc044_4_k_cu_80bdd975_244314cuda3std3__48in_placeE
	.align		8
        /*0048*/ 	.dword	_ZN40_INTERNAL_518dc044_4_k_cu_80bdd975_244314cuda3std6ranges3__45__cpo4swapE
	.align		8
        /*0050*/ 	.dword	_ZN40_INTERNAL_518dc044_4_k_cu_80bdd975_244314cuda3std6ranges3__45__cpo9iter_moveE
	.align		8
        /*0058*/ 	.dword	_ZN40_INTERNAL_518dc044_4_k_cu_80bdd975_244314cute7productE
	.align		8
        /*0060*/ 	.dword	_ZN40_INTERNAL_518dc044_4_k_cu_80bdd975_244314cute1_E
	.align		8
        /*0068*/ 	.dword	$str$22
	.align		8
        /*0070*/ 	.dword	$str$23


//--------------------- .text._ZN7cutlass13device_kernelINS_4gemm6kernel13GemmUniversalIN4cute5tupleIJiiiiEEENS1_10collective13CollectiveMmaINS1_34MainloopSm90TmaGmmaWarpSpecializedILi2ENS5_IJNS4_1CILi4EEESB_NSA_ILi1EEEEEENS1_32KernelTmaWarpSpecializedPingpongEEENS5_IJNSA_ILi64EEENSA_ILi256EEESG_EEENS_10tfloat32_tENS5_IJlSC_lEEESJ_SK_NS4_8TiledMMAINS4_8MMA_AtomIJNS4_4SM904GMMA30MMA_64x256x8_F32TF32TF32_SS_TNILNSO_7ScaleInE1ELSQ_1EEEEEENS4_6LayoutINS5_IJSC_SC_SC_EEENS5_IJNSA_ILi0EEESV_SV_EEEEENS5_IJNS4_10UnderscoreESY_SY_EEEEENS4_23SM90_TMA_LOAD_MULTICASTENS4_14ComposedLayoutINS4_7SwizzleILi3ELi4ELi3EEENS4_18smem_ptr_flag_bitsILi32EEENST_INS5_IJNSA_ILi8EEENSA_ILi32EEEEEENS5_IJS18_SC_EEEEEEEvNS4_8identityES11_S1C_vS1D_EENS_8epilogue10collective6detail29Sm90TmaWarpSpecializedAdapterINS1G_15DefaultEpilogueISJ_SK_SK_NS1F_6thread17LinearCombinationISJ_Li1EffLNS1K_9ScaleType4KindE0ELNS_15FloatRoundStyleE2ESJ_EENS1_15EpilogueDefaultEEEEEvvEEEEvNT_6ParamsE --------------------------
	.section	.text._ZN7cutlass13device_kernelINS_4gemm6kernel13GemmUniversalIN4cute5tupleIJiiiiEEENS1_10collective13CollectiveMmaINS1_34MainloopSm90TmaGmmaWarpSpecializedILi2ENS5_IJNS4_1CILi4EEESB_NSA_ILi1EEEEEENS1_32KernelTmaWarpSpecializedPingpongEEENS5_IJNSA_ILi64EEENSA_ILi256EEESG_EEENS_10tfloat32_tENS5_IJlSC_lEEESJ_SK_NS4_8TiledMMAINS4_8MMA_AtomIJNS4_4SM904GMMA30MMA_64x256x8_F32TF32TF32_SS_TNILNSO_7ScaleInE1ELSQ_1EEEEEENS4_6LayoutINS5_IJSC_SC_SC_EEENS5_IJNSA_ILi0EEESV_SV_EEEEENS5_IJNS4_10UnderscoreESY_SY_EEEEENS4_23SM90_TMA_LOAD_MULTICASTENS4_14ComposedLayoutINS4_7SwizzleILi3ELi4ELi3EEENS4_18smem_ptr_flag_bitsILi32EEENST_INS5_IJNSA_ILi8EEENSA_ILi32EEEEEENS5_IJS18_SC_EEEEEEEvNS4_8identityES11_S1C_vS1D_EENS_8epilogue10collective6detail29Sm90TmaWarpSpecializedAdapterINS1G_15DefaultEpilogueISJ_SK_SK_NS1F_6thread17LinearCombinationISJ_Li1EffLNS1K_9ScaleType4KindE0ELNS_15FloatRoundStyleE2ESJ_EENS1_15EpilogueDefaultEEEEEvvEEEEvNT_6ParamsE,"ax",@progbits
	.align	128
.text._ZN7cutlass13device_kernelINS_4gemm6kernel13GemmUniversalIN4cute5tupleIJiiiiEEENS1_10collective13CollectiveMmaINS1_34MainloopSm90TmaGmmaWarpSpecializedILi2ENS5_IJNS4_1CILi4EEESB_NSA_ILi1EEEEEENS1_32KernelTmaWarpSpecializedPingpongEEENS5_IJNSA_ILi64EEENSA_ILi256EEESG_EEENS_10tfloat32_tENS5_IJlSC_lEEESJ_SK_NS4_8TiledMMAINS4_8MMA_AtomIJNS4_4SM904GMMA30MMA_64x256x8_F32TF32TF32_SS_TNILNSO_7ScaleInE1ELSQ_1EEEEEENS4_6LayoutINS5_IJSC_SC_SC_EEENS5_IJNSA_ILi0EEESV_SV_EEEEENS5_IJNS4_10UnderscoreESY_SY_EEEEENS4_23SM90_TMA_LOAD_MULTICASTENS4_14ComposedLayoutINS4_7SwizzleILi3ELi4ELi3EEENS4_18smem_ptr_flag_bitsILi32EEENST_INS5_IJNSA_ILi8EEENSA_ILi32EEEEEENS5_IJS18_SC_EEEEEEEvNS4_8identityES11_S1C_vS1D_EENS_8epilogue10collective6detail29Sm90TmaWarpSpecializedAdapterINS1G_15DefaultEpilogueISJ_SK_SK_NS1F_6thread17LinearCombinationISJ_Li1EffLNS1K_9ScaleType4KindE0ELNS_15FloatRoundStyleE2ESJ_EENS1_15EpilogueDefaultEEEEEvvEEEEvNT_6ParamsE:
        .type           _ZN7cutlass13device_kernelINS_4gemm6kernel13GemmUniversalIN4cute5tupleIJiiiiEEENS1_10collective13CollectiveMmaINS1_34MainloopSm90TmaGmmaWarpSpecializedILi2ENS5_IJNS4_1CILi4EEESB_NSA_ILi1EEEEEENS1_32KernelTmaWarpSpecializedPingpongEEENS5_IJNSA_ILi64EEENSA_ILi256EEESG_EEENS_10tfloat32_tENS5_IJlSC_lEEESJ_SK_NS4_8TiledMMAINS4_8MMA_AtomIJNS4_4SM904GMMA30MMA_64x256x8_F32TF32TF32_SS_TNILNSO_7ScaleInE1ELSQ_1EEEEEENS4_6LayoutINS5_IJSC_SC_SC_EEENS5_IJNSA_ILi0EEESV_SV_EEEEENS5_IJNS4_10UnderscoreESY_SY_EEEEENS4_23SM90_TMA_LOAD_MULTICASTENS4_14ComposedLayoutINS4_7SwizzleILi3ELi4ELi3EEENS4_18smem_ptr_flag_bitsILi32EEENST_INS5_IJNSA_ILi8EEENSA_ILi32EEEEEENS5_IJS18_SC_EEEEEEEvNS4_8identityES11_S1C_vS1D_EENS_8epilogue10collective6detail29Sm90TmaWarpSpecializedAdapterINS1G_15DefaultEpilogueISJ_SK_SK_NS1F_6thread17LinearCombinationISJ_Li1EffLNS1K_9ScaleType4KindE0ELNS_15FloatRoundStyleE2ESJ_EENS1_15EpilogueDefaultEEEEEvvEEEEvNT_6ParamsE,@function
        .size           _ZN7cutlass13device_kernelINS_4gemm6kernel13GemmUniversalIN4cute5tupleIJiiiiEEENS1_10collective13CollectiveMmaINS1_34MainloopSm90TmaGmmaWarpSpecializedILi2ENS5_IJNS4_1CILi4EEESB_NSA_ILi1EEEEEENS1_32KernelTmaWarpSpecializedPingpongEEENS5_IJNSA_ILi64EEENSA_ILi256EEESG_EEENS_10tfloat32_tENS5_IJlSC_lEEESJ_SK_NS4_8TiledMMAINS4_8MMA_AtomIJNS4_4SM904GMMA30MMA_64x256x8_F32TF32TF32_SS_TNILNSO_7ScaleInE1ELSQ_1EEEEEENS4_6LayoutINS5_IJSC_SC_SC_EEENS5_IJNSA_ILi0EEESV_SV_EEEEENS5_IJNS4_10UnderscoreESY_SY_EEEEENS4_23SM90_TMA_LOAD_MULTICASTENS4_14ComposedLayoutINS4_7SwizzleILi3ELi4ELi3EEENS4_18smem_ptr_flag_bitsILi32EEENST_INS5_IJNSA_ILi8EEENSA_ILi32EEEEEENS5_IJS18_SC_EEEEEEEvNS4_8identityES11_S1C_vS1D_EENS_8epilogue10collective6detail29Sm90TmaWarpSpecializedAdapterINS1G_15DefaultEpilogueISJ_SK_SK_NS1F_6thread17LinearCombinationISJ_Li1EffLNS1K_9ScaleType4KindE0ELNS_15FloatRoundStyleE2ESJ_EENS1_15EpilogueDefaultEEEEEvvEEEEvNT_6ParamsE,(.L_x_324 - _ZN7cutlass13device_kernelINS_4gemm6kernel13GemmUniversalIN4cute5tupleIJiiiiEEENS1_10collective13CollectiveMmaINS1_34MainloopSm90TmaGmmaWarpSpecializedILi2ENS5_IJNS4_1CILi4EEESB_NSA_ILi1EEEEEENS1_32KernelTmaWarpSpecializedPingpongEEENS5_IJNSA_ILi64EEENSA_ILi256EEESG_EEENS_10tfloat32_tENS5_IJlSC_lEEESJ_SK_NS4_8TiledMMAINS4_8MMA_AtomIJNS4_4SM904GMMA30MMA_64x256x8_F32TF32TF32_SS_TNILNSO_7ScaleInE1ELSQ_1EEEEEENS4_6LayoutINS5_IJSC_SC_SC_EEENS5_IJNSA_ILi0EEESV_SV_EEEEENS5_IJNS4_10UnderscoreESY_SY_EEEEENS4_23SM90_TMA_LOAD_MULTICASTENS4_14ComposedLayoutINS4_7SwizzleILi3ELi4ELi3EEENS4_18smem_ptr_flag_bitsILi32EEENST_INS5_IJNSA_ILi8EEENSA_ILi32EEEEEENS5_IJS18_SC_EEEEEEEvNS4_8identityES11_S1C_vS1D_EENS_8epilogue10collective6detail29Sm90TmaWarpSpecializedAdapterINS1G_15DefaultEpilogueISJ_SK_SK_NS1F_6thread17LinearCombinationISJ_Li1EffLNS1K_9ScaleType4KindE0ELNS_15FloatRoundStyleE2ESJ_EENS1_15EpilogueDefaultEEEEEvvEEEEvNT_6ParamsE)
        .other          _ZN7cutlass13device_kernelINS_4gemm6kernel13GemmUniversalIN4cute5tupleIJiiiiEEENS1_10collective13CollectiveMmaINS1_34MainloopSm90TmaGmmaWarpSpecializedILi2ENS5_IJNS4_1CILi4EEESB_NSA_ILi1EEEEEENS1_32KernelTmaWarpSpecializedPingpongEEENS5_IJNSA_ILi64EEENSA_ILi256EEESG_EEENS_10tfloat32_tENS5_IJlSC_lEEESJ_SK_NS4_8TiledMMAINS4_8MMA_AtomIJNS4_4SM904GMMA30MMA_64x256x8_F32TF32TF32_SS_TNILNSO_7ScaleInE1ELSQ_1EEEEEENS4_6LayoutINS5_IJSC_SC_SC_EEENS5_IJNSA_ILi0EEESV_SV_EEEEENS5_IJNS4_10UnderscoreESY_SY_EEEEENS4_23SM90_TMA_LOAD_MULTICASTENS4_14ComposedLayoutINS4_7SwizzleILi3ELi4ELi3EEENS4_18smem_ptr_flag_bitsILi32EEENST_INS5_IJNSA_ILi8EEENSA_ILi32EEEEEENS5_IJS18_SC_EEEEEEEvNS4_8identityES11_S1C_vS1D_EENS_8epilogue10collective6detail29Sm90TmaWarpSpecializedAdapterINS1G_15DefaultEpilogueISJ_SK_SK_NS1F_6thread17LinearCombinationISJ_Li1EffLNS1K_9ScaleType4KindE0ELNS_15FloatRoundStyleE2ESJ_EENS1_15EpilogueDefaultEEEEEvvEEEEvNT_6ParamsE,@"STO_CUDA_ENTRY STV_DEFAULT"
_ZN7cutlass13device_kernelINS_4gemm6kernel13GemmUniversalIN4cute5tupleIJiiiiEEENS1_10collective13CollectiveMmaINS1_34MainloopSm90TmaGmmaWarpSpecializedILi2ENS5_IJNS4_1CILi4EEESB_NSA_ILi1EEEEEENS1_32KernelTmaWarpSpecializedPingpongEEENS5_IJNSA_ILi64EEENSA_ILi256EEESG_EEENS_10tfloat32_tENS5_IJlSC_lEEESJ_SK_NS4_8TiledMMAINS4_8MMA_AtomIJNS4_4SM904GMMA30MMA_64x256x8_F32TF32TF32_SS_TNILNSO_7ScaleInE1ELSQ_1EEEEEENS4_6LayoutINS5_IJSC_SC_SC_EEENS5_IJNSA_ILi0EEESV_SV_EEEEENS5_IJNS4_10UnderscoreESY_SY_EEEEENS4_23SM90_TMA_LOAD_MULTICASTENS4_14ComposedLayoutINS4_7SwizzleILi3ELi4ELi3EEENS4_18smem_ptr_flag_bitsILi32EEENST_INS5_IJNSA_ILi8EEENSA_ILi32EEEEEENS5_IJS18_SC_EEEEEEEvNS4_8identityES11_S1C_vS1D_EENS_8epilogue10collective6detail29Sm90TmaWarpSpecializedAdapterINS1G_15DefaultEpilogueISJ_SK_SK_NS1F_6thread17LinearCombinationISJ_Li1EffLNS1K_9ScaleType4KindE0ELNS_15FloatRoundStyleE2ESJ_EENS1_15EpilogueDefaultEEEEEvvEEEEvNT_6ParamsE:
[----:B------:R-:W0:Y:S01]  /*0000*/  LDC R1, c[0x0][0x28] ;  /* 0x00000a00ff017b82 */ /* 0x000e220000000800 */
[----:B------:R-:W1:Y:S01]  /*0010*/  S2R R0, SR_TID.X ;  /* 0x0000000000007919 */ /* 0x000e620000002100 */
[----:B------:R-:W-:Y:S01]  /*0020*/  ELECT P0, URZ, PT ;  /* 0x00000000003f782f */ /* 0x000fe20003800000 */
[----:B------:R-:W-:Y:S01]  /*0030*/  BSSY B0, `(.L_x_0) ;  /* 0x0000014000007945 */ /* 0x000fe20003800000 */
[--C-:B-1----:R-:W-:Y:S02]  /*0040*/  SHF.R.U32.HI R2, RZ, 0x5, R0.reuse ;  /* 0x00000005ff027819 */ /* 0x102fe40000011600 */
[----:B------:R-:W-:-:S03]  /*0050*/  SHF.R.U32.HI R4, RZ, 0x7, R0 ;  /* 0x00000007ff047819 */ /* 0x000fc60000011600 */
[----:B------:R-:W1:Y:S02]  /*0060*/  SHFL.IDX PT, R3, R2, RZ, 0x1f ;  /* 0x00001fff02037589 */ /* 0x000e6400000e0000 */
[----:B-1----:R-:W-:Y:S02]  /*0070*/  R2UR UR6, R3 ;  /* 0x00000000030672ca */ /* 0x002fe400000e0000 */
[----:B------:R1:W2:Y:S11]  /*0080*/  SHFL.IDX PT, R3, R4, RZ, 0x1f ;  /* 0x00001fff04037589 */ /* 0x0002b600000e0000 */
[----:B------:R-:W-:-:S02]  /*0090*/  USHF.R.S32.HI UR4, URZ, 0x1f, UR6 ;  /* 0x0000001f3f047899 */ /* 0x000fc40008011406 */
[----:B------:R-:W-:Y:S02]  /*00a0*/  ISETP.NE.OR P0, PT, RZ, UR6, !P0 ;  /* 0x00000006ff007c0c */ /* 0x000fe4000c705670 */
[----:B------:R-:W-:-:S04]  /*00b0*/  ULEA.HI UR4, UR4, UR6, URZ, 0x2 ;  /* 0x0000000604047291 */ /* 0x000fc8000f8f103f */
[----:B------:R-:W-:-:S04]  /*00c0*/  ULOP3.LUT UR4, UR4, 0xfffffffc, URZ, 0xc0, !UPT ;  /* 0xfffffffc04047892 */ /* 0x000fc8000f8ec03f */
[----:B------:R-:W-:-:S03]  /*00d0*/  UIADD3 UR6, UR6, -UR4, URZ ;  /* 0x8000000406067290 */ /* 0x000fc6000fffe03f */
[----:B012---:R-:W-:Y:S09]  /*00e0*/  @P0 BRA `(.L_x_1) ;  /* 0x0000000000200947 */ /* 0x007ff20003800000 */
[----:B------:R-:W-:Y:S02]  /*00f0*/  ULDC.64 UR4, c[0x0][0x198] ;  /* 0x0000660000047ab9 */ /* 0x000fe40000000a00 */
[----:B------:R-:W-:Y:S02]  /*0100*/  UIADD3 UR8, UP0, UR4, 0xf0, URZ ;  /* 0x000000f004087890 */ /* 0x000fe4000ff1e03f */
[----:B------:R-:W-:Y:S02]  /*0110*/  UIADD3 UR4, UP1, UR4, 0x1f0, URZ ;  /* 0x000001f004047890 */ /* 0x000fe4000ff3e03f */
[----:B------:R-:W-:Y:S02]  /*0120*/  UIADD3.X UR9, URZ, UR5, URZ, UP0, !UPT ;  /* 0x000000053f097290 */ /* 0x000fe400087fe43f */
[----:B------:R-:W-:-:S07]  /*0130*/  UIADD3.X UR5, URZ, UR5, URZ, UP1, !UPT ;  /* 0x000000053f057290 */ /* 0x000fce0008ffe43f */
[----:B------:R0:W-:Y:S02]  /*0140*/  UTMACCTL.PF [UR8] ;  /* 0x00000000080079b9 */ /* 0x0001e40008040000 */
[----:B------:R0:W-:Y:S02]  /*0150*/  UTMACCTL.PF [UR4] ;  /* 0x00000000040079b9 */ /* 0x0001e40008040000 */
[----:B0-----:R-:W-:Y:S01]  /*0160*/  NOP ;  /* 0x0000000000007918 */ /* 0x001fe20000000000 */
.L_x_1:
[----:B------:R-:W-:Y:S05]  /*0170*/  BSYNC B0 ;  /* 0x0000000000007941 */ /* 0x000fea0003800000 */
.L_x_0:
[----:B------:R-:W0:Y:S01]  /*0180*/  SHFL.IDX PT, R5, R2, RZ, 0x1f ;  /* 0x00001fff02057589 */ /* 0x000e2200000e0000 */
[----:B------:R-:W-:Y:S01]  /*0190*/  R2UR UR19, R3 ;  /* 0x00000000031372ca */ /* 0x000fe200000e0000 */
[----:B------:R-:W-:-:S04]  /*01a0*/  UISETP.NE.AND UP0, UPT, UR6, 0x3, UPT ;  /* 0x000000030600788c */ /* 0x000fc8000bf05270 */
[----:B------:R-:W-:-:S08]  /*01b0*/  UISETP.EQ.OR UP0, UPT, UR6, URZ, !UP0 ;  /* 0x0000003f0600728c */ /* 0x000fd0000c702670 */
[----:B------:R-:W-:Y:S02]  /*01c0*/  UIADD3 UR14, UR19, -0x1, URZ ;  /* 0xffffffff130e7890 */ /* 0x000fe4000fffe03f */
[----:B------:R-:W-:Y:S02]  /*01d0*/  UISETP.EQ.AND UP0, UPT, UR19, URZ, UP0 ;  /* 0x0000003f1300728c */ /* 0x000fe40008702270 */
[----:B------:R-:W-:Y:S02]  /*01e0*/  UISETP.GE.U32.AND UP1, UPT, UR14, 0x2, UPT ;  /* 0x000000020e00788c */ /* 0x000fe4000bf26070 */
[----:B------:R-:W-:Y:S01]  /*01f0*/  USEL UR42, URZ, 0x1, !UP0 ;  /* 0x000000013f2a7887 */ /* 0x000fe2000c000000 */
[----:B0-----:R-:W-:-:S03]  /*0200*/  ISETP.NE.AND P0, PT, R5, RZ, PT ;  /* 0x000000ff0500720c */ /* 0x001fc60003f05270 */
[----:B------:R-:W-:-:S10]  /*0210*/  USEL UR42, UR42, 0x2, UP1 ;  /* 0x000000022a2a7887 */ /* 0x000fd40008800000 */
[----:B------:R-:W-:Y:S05]  /*0220*/  @P0 BRA `(.L_x_2) ;  /* 0x0000000000480947 */ /* 0x000fea0003800000 */
[----:B------:R-:W0:Y:S01]  /*0230*/  S2UR UR7, SR_CgaCtaId ;  /* 0x00000000000779c3 */ /* 0x000e220000008800 */
[----:B------:R-:W-:Y:S01]  /*0240*/  UMOV UR4, 0x400 ;  /* 0x0000040000047882 */ /* 0x000fe20000000000 */
[----:B------:R-:W-:Y:S01]  /*0250*/  UMOV UR5, 0x1 ;  /* 0x0000000100057882 */ /* 0x000fe20000000000 */
[----:B------:R-:W-:Y:S01]  /*0260*/  UMOV UR8, 0x7 ;  /* 0x0000000700087882 */ /* 0x000fe20000000000 */
[----:B------:R-:W-:Y:S01]  /*0270*/  ELECT P0, URZ, PT ;  /* 0x00000000003f782f */ /* 0x000fe20003800000 */
[----:B------:R-:W-:-:S04]  /*0280*/  UIADD3 UR8, -UR8, 0x100000, URZ ;  /* 0x0010000008087890 */ /* 0x000fc8000fffe13f */
[----:B------:R-:W-:Y:S02]  /*0290*/  USHF.L.U32 UR9, UR8, 0xb, URZ ;  /* 0x0000000b08097899 */ /* 0x000fe4000800063f */
[----:B------:R-:W-:Y:S02]  /*02a0*/  USHF.L.U32 UR8, UR8, 0x1, URZ ;  /* 0x0000000108087899 */ /* 0x000fe4000800063f */
[----:B0-----:R-:W-:Y:S02]  /*02b0*/  ULEA UR7, UR7, UR4, 0x18 ;  /* 0x0000000407077291 */ /* 0x001fe4000f8ec03f */
[----:B------:R-:W-:-:S04]  /*02c0*/  UIADD3 UR4, -UR5, 0x100000, URZ ;  /* 0x0010000005047890 */ /* 0x000fc8000fffe13f */
[----:B------:R-:W-:Y:S02]  /*02d0*/  USHF.L.U32 UR5, UR4, 0xb, URZ ;  /* 0x0000000b04057899 */ /* 0x000fe4000800063f */
[----:B------:R-:W-:Y:S01]  /*02e0*/  USHF.L.U32 UR4, UR4, 0x1, URZ ;  /* 0x0000000104047899 */ /* 0x000fe2000800063f */
[----:B------:R-:W0:Y:S11]  /*02f0*/  FENCE.VIEW.ASYNC.S ;  /* 0x00000000000073c6 */ /* 0x000e360000000000 */
[----:B0-----:R0:W1:Y:S01]  /*0300*/  SYNCS.EXCH.64 URZ, [UR7], UR4 ;  /* 0x00000004073f75b2 */ /* 0x0010620008000100 */
[----:B------:R0:W2:Y:S01]  /*0310*/  SYNCS.EXCH.64 URZ, [UR7+0x10], UR8 ;  /* 0x00001008073f75b2 */ /* 0x0000a20008000100 */
[----:B------:R0:W3:Y:S01]  /*0320*/  SYNCS.EXCH.64 URZ, [UR7+0x8], UR4 ;  /* 0x00000804073f75b2 */ /* 0x0000e20008000100 */
[----:B------:R0:W4:Y:S01]  /*0330*/  SYNCS.EXCH.64 URZ, [UR7+0x18], UR8 ;  /* 0x00001808073f75b2 */ /* 0x0001220008000100 */
[----:B------:R-:W-:Y:S01]  /*0340*/  NOP ;  /* 0x0000000000007918 */ /* 0x000fe20000000000 */
.L_x_2:
[----:B------:R-:W5:Y:S01]  /*0350*/  S2UR UR15, SR_CTAID.X ;  /* 0x00000000000f79c3 */ /* 0x000f620000002500 */
[----:B------:R-:W-:Y:S01]  /*0360*/  SHF.R.S32.HI R3, RZ, 0x1f, R0 ;  /* 0x0000001fff037819 */ /* 0x000fe20000011400 */
[----:B------:R-:W1:Y:S01]  /*0370*/  SHFL.IDX PT, R12, R2, RZ, 0x1f ;  /* 0x00001fff020c7589 */ /* 0x000e6200000e0000 */
[----:B0-----:R-:W-:Y:S01]  /*0380*/  ULDC UR4, c[0x0][0x150] ;  /* 0x0000540000047ab9 */ /* 0x001fe20000000800 */
[----:B------:R-:W-:Y:S02]  /*0390*/  ELECT P0, URZ, PT ;  /* 0x00000000003f782f */ /* 0x000fe40003800000 */
[----:B------:R-:W-:Y:S01]  /*03a0*/  LEA.HI R3, R3, R0, RZ, 0x7 ;  /* 0x0000000003037211 */ /* 0x000fe200078f38ff */
[----:B------:R0:W2:Y:S01]  /*03b0*/  SHFL.IDX PT, R9, R2, RZ, 0x1f ;  /* 0x00001fff02097589 */ /* 0x0000a200000e0000 */
[----:B------:R-:W-:Y:S01]  /*03c0*/  ELECT P1, URZ, PT ;  /* 0x00000000003f782f */ /* 0x000fe20003820000 */
[----:B------:R-:W0:Y:S01]  /*03d0*/  S2UR UR8, SR_CTAID.Y ;  /* 0x00000000000879c3 */ /* 0x000e220000002600 */
[----:B------:R-:W-:Y:S01]  /*03e0*/  LOP3.LUT R3, R3, 0xffffff80, RZ, 0xc0, !PT ;  /* 0xffffff8003037812 */ /* 0x000fe200078ec0ff */
[----:B------:R-:W-:Y:S01]  /*03f0*/  ULDC UR5, c[0x0][0x154] ;  /* 0x0000550000057ab9 */ /* 0x000fe20000000800 */
[----:B------:R-:W-:Y:S01]  /*0400*/  ULDC UR7, c[0x0][0x144] ;  /* 0x0000510000077ab9 */ /* 0x000fe20000000800 */
[----:B------:R-:W-:Y:S01]  /*0410*/  UMOV UR18, 0x80 ;  /* 0x0000008000127882 */ /* 0x000fe20000000000 */
[----:B------:R-:W-:Y:S01]  /*0420*/  NOP ;  /* 0x0000000000007918 */ /* 0x000fe20000000000 */
[----:B------:R-:W-:Y:S01]  /*0430*/  IMAD.IADD R3, R0, 0x1, -R3 ;  /* 0x0000000100037824 */ /* 0x000fe200078e0a03 */
[----:B------:R-:W-:Y:S01]  /*0440*/  NOP ;  /* 0x0000000000007918 */ /* 0x000fe20000000000 */
[----:B------:R-:W-:Y:S01]  /*0450*/  ULDC UR17, c[0x0][0x148] ;  /* 0x0000520000117ab9 */ /* 0x000fe20000000800 */
[----:B------:R-:W-:Y:S01]  /*0460*/  IMAD.MOV.U32 R152, RZ, RZ, 0x1 ;  /* 0x00000001ff987424 */ /* 0x000fe200078e00ff */
[----:B------:R-:W-:-:S02]  /*0470*/  ISETP.NE.AND P2, PT, RZ, UR19, PT ;  /* 0x00000013ff007c0c */ /* 0x000fc4000bf45270 */
[----:B------:R-:W-:Y:S02]  /*0480*/  SHF.R.S32.HI R6, RZ, 0x1f, R3 ;  /* 0x0000001fff067819 */ /* 0x000fe40000011403 */
[----:B-----5:R-:W-:Y:S02]  /*0490*/  I2FP.F32.U32 R10, UR15 ;  /* 0x0000000f000a7c45 */ /* 0x020fe40008201000 */
[----:B------:R-:W-:Y:S02]  /*04a0*/  LEA.HI R7, R6, R3, RZ, 0x3 ;  /* 0x0000000306077211 */ /* 0x000fe400078f18ff */
[----:B-1----:R-:W-:Y:S01]  /*04b0*/  ISETP.NE.OR P0, PT, R12, RZ, !P0 ;  /* 0x000000ff0c00720c */ /* 0x002fe20004705670 */
[----:B------:R-:W-:Y:S01]  /*04c0*/  FMUL R11, R10, UR4 ;  /* 0x000000040a0b7c20 */ /* 0x000fe20008400000 */
[----:B------:R-:W-:Y:S02]  /*04d0*/  SHF.R.S32.HI R10, RZ, 0x1f, R5 ;  /* 0x0000001fff0a7819 */ /* 0x000fe40000011405 */
[----:B------:R-:W-:-:S02]  /*04e0*/  SHF.R.S32.HI R8, RZ, 0x3, R7 ;  /* 0x00000003ff087819 */ /* 0x000fc40000011407 */
[----:B------:R-:W-:Y:S01]  /*04f0*/  SHF.R.S32.HI R7, RZ, 0x1f, R7 ;  /* 0x0000001fff077819 */ /* 0x000fe20000011407 */
[----:B------:R-:W1:Y:S01]  /*0500*/  F2I.U32.TRUNC.NTZ R11, R11 ;  /* 0x0000000b000b7305 */ /* 0x000e62000020f000 */
[----:B------:R-:W-:Y:S02]  /*0510*/  LEA.HI R10, R10, R5, RZ, 0x2 ;  /* 0x000000050a0a7211 */ /* 0x000fe400078f10ff */
[----:B------:R-:W-:Y:S02]  /*0520*/  LEA.HI R7, R7, R8, RZ, 0x2 ;  /* 0x0000000807077211 */ /* 0x000fe400078f10ff */
[----:B------:R-:W-:Y:S01]  /*0530*/  LOP3.LUT R10, R10, 0x3ffffffc, RZ, 0xc0, !PT ;  /* 0x3ffffffc0a0a7812 */ /* 0x000fe200078ec0ff */
[----:B------:R-:W-:Y:S01]  /*0540*/  VOTEU.ALL UP0, P0 ;  /* 0x00000000003f7886 */ /* 0x000fe20000000000 */
[----:B0-----:R-:W-:Y:S02]  /*0550*/  I2FP.F32.U32 R2, UR8 ;  /* 0x0000000800027c45 */ /* 0x001fe40008201000 */
[----:B------:R-:W-:Y:S01]  /*0560*/  LOP3.LUT R7, R7, 0xfffffffc, RZ, 0xc0, !PT ;  /* 0xfffffffc07077812 */ /* 0x000fe200078ec0ff */
[----:B------:R-:W-:Y:S01]  /*0570*/  IMAD.IADD R10, R5, 0x1, -R10 ;  /* 0x00000001050a7824 */ /* 0x000fe200078e0a0a */
[----:B--2---:R-:W-:Y:S01]  /*0580*/  ISETP.NE.OR P1, PT, R9, RZ, !P1 ;  /* 0x000000ff0900720c */ /* 0x004fe20004f25670 */
[----:B------:R-:W-:Y:S01]  /*0590*/  FMUL R5, R2, UR5 ;  /* 0x0000000502057c20 */ /* 0x000fe20008400000 */
[----:B------:R-:W0:Y:S01]  /*05a0*/  @!UP0 S2UR UR11, SR_CgaCtaId ;  /* 0x00000000000b89c3 */ /* 0x000e220000008800 */
[----:B------:R-:W-:Y:S01]  /*05b0*/  IMAD.IADD R7, R8, 0x1, -R7 ;  /* 0x0000000108077824 */ /* 0x000fe200078e0a07 */
[----:B-1----:R-:W-:Y:S01]  /*05c0*/  R2UR UR4, R11 ;  /* 0x000000000b0472ca */ /* 0x002fe200000e0000 */
[----:B------:R-:W-:-:S02]  /*05d0*/  @!UP0 UMOV UR10, 0x400 ;  /* 0x00000400000a8882 */ /* 0x000fc40000000000 */
[----:B------:R-:W-:Y:S01]  /*05e0*/  IMAD R7, R10, 0x4, R7 ;  /* 0x000000040a077824 */ /* 0x000fe200078e0207 */
[----:B------:R-:W1:Y:S04]  /*05f0*/  F2I.U32.TRUNC.NTZ R5, R5 ;  /* 0x0000000500057305 */ /* 0x000e68000020f000 */
[----:B------:R-:W-:Y:S01]  /*0600*/  SHF.R.S32.HI R2, RZ, 0x1f, R7 ;  /* 0x0000001fff027819 */ /* 0x000fe20000011407 */
[----:B------:R-:W-:Y:S01]  /*0610*/  VOTEU.ALL UP1, P1 ;  /* 0x00000000003f7886 */ /* 0x000fe20000820000 */
[----:B------:R-:W-:Y:S01]  /*0620*/  VOTEU.ALL UP2, P1 ;  /* 0x00000000003f7886 */ /* 0x000fe20000840000 */
[----:B------:R-:W-:Y:S01]  /*0630*/  VOTEU.ALL UP3, P1 ;  /* 0x00000000003f7886 */ /* 0x000fe20000860000 */
[----:B------:R-:W-:Y:S01]  /*0640*/  LEA.HI R2, R2, R7, RZ, 0x2 ;  /* 0x0000000702027211 */ /* 0x000fe200078f10ff */
[----:B------:R-:W-:Y:S01]  /*0650*/  UIADD3 UR4, -UR4, URZ, URZ ;  /* 0x0000003f04047290 */ /* 0x000fe2000fffe13f */
[----:B------:R-:W2:Y:S01]  /*0660*/  @!UP1 S2UR UR16, SR_CgaCtaId ;  /* 0x00000000001099c3 */ /* 0x000ea20000008800 */
[----:B------:R-:W-:Y:S01]  /*0670*/  @!UP1 UMOV UR13, 0x400 ;  /* 0x00000400000d9882 */ /* 0x000fe20000000000 */
[----:B------:R-:W-:Y:S01]  /*0680*/  LOP3.LUT R8, R2, 0xfffffffc, RZ, 0xc0, !PT ;  /* 0xfffffffc02087812 */ /* 0x000fe200078ec0ff */
[----:B------:R-:W-:Y:S01]  /*0690*/  UIMAD UR7, UR7, UR4, UR15 ;  /* 0x00000004070772a4 */ /* 0x000fe2000f8e020f */
[----:B------:R-:W-:Y:S01]  /*06a0*/  IMAD.SHL.U32 R2, R7, 0x4, RZ ;  /* 0x0000000407027824 */ /* 0x000fe200078e00ff */
[----:B-1----:R-:W-:Y:S01]  /*06b0*/  R2UR UR9, R5 ;  /* 0x00000000050972ca */ /* 0x002fe200000e0000 */
[----:B------:R-:W-:Y:S01]  /*06c0*/  UMOV UR4, 0x20 ;  /* 0x0000002000047882 */ /* 0x000fe20000000000 */
[----:B------:R-:W-:Y:S01]  /*06d0*/  IMAD.IADD R8, R7, 0x1, -R8 ;  /* 0x0000000107087824 */ /* 0x000fe200078e0a08 */
[----:B------:R-:W1:Y:S01]  /*06e0*/  LDC R5, c[0x0][0x140] ;  /* 0x00005000ff057b82 */ /* 0x000e620000000800 */
[----:B------:R-:W-:-:S04]  /*06f0*/  @!UP0 UIADD3 UR4, -UR4, 0x100000, URZ ;  /* 0x0010000004048890 */ /* 0x000fc8000fffe13f */
[----:B------:R-:W-:Y:S02]  /*0700*/  @!UP0 USHF.L.U32 UR5, UR4, 0xb, URZ ;  /* 0x0000000b04058899 */ /* 0x000fe4000800063f */
[----:B------:R-:W-:Y:S01]  /*0710*/  @!UP0 USHF.L.U32 UR4, UR4, 0x1, URZ ;  /* 0x0000000104048899 */ /* 0x000fe2000800063f */
[----:B------:R-:W-:Y:S01]  /*0720*/  LOP3.LUT R153, R7, 0xc, R2, 0x78, !PT ;  /* 0x0000000c07997812 */ /* 0x000fe200078e7802 */
[----:B0-----:R-:W-:Y:S01]  /*0730*/  @!UP0 ULEA UR12, UR11, UR10, 0x18 ;  /* 0x0000000a0b0c8291 */ /* 0x001fe2000f8ec03f */
[----:B------:R-:W-:Y:S01]  /*0740*/  ISETP.NE.AND P3, PT, R8, UR7, PT ;  /* 0x0000000708007c0c */ /* 0x000fe2000bf65270 */
[----:B------:R-:W-:-:S04]  /*0750*/  @!UP1 UIADD3 UR10, -UR18, 0x100000, URZ ;  /* 0x00100000120a9890 */ /* 0x000fc8000fffe13f */
[----:B------:R-:W-:Y:S02]  /*0760*/  @!UP1 USHF.L.U32 UR11, UR10, 0xb, URZ ;  /* 0x0000000b0a0b9899 */ /* 0x000fe4000800063f */
[----:B------:R-:W-:Y:S01]  /*0770*/  @!UP1 USHF.L.U32 UR10, UR10, 0x1, URZ ;  /* 0x000000010a0a9899 */ /* 0x000fe2000800063f */
[----:B------:R0:W0:Y:S01]  /*0780*/  SHFL.IDX PT, R7, R4, RZ, 0x1f ;  /* 0x00001fff04077589 */ /* 0x00002200000e0000 */
[----:B------:R-:W-:Y:S01]  /*0790*/  VOTEU.ALL UP0, P0 ;  /* 0x00000000003f7886 */ /* 0x000fe20000000000 */
[----:B------:R-:W-:Y:S01]  /*07a0*/  VOTEU.ALL UP4, P1 ;  /* 0x00000000003f7886 */ /* 0x000fe20000880000 */
[----:B------:R-:W-:Y:S01]  /*07b0*/  VOTEU.ALL UP5, P1 ;  /* 0x00000000003f7886 */ /* 0x000fe200008a0000 */
[----:B------:R-:W-:Y:S01]  /*07c0*/  UIADD3 UR9, -UR9, URZ, URZ ;  /* 0x0000003f09097290 */ /* 0x000fe2000fffe13f */
[----:B------:R-:W5:Y:S02]  /*07d0*/  FENCE.VIEW.ASYNC.S ;  /* 0x00000000000073c6 */ /* 0x000f640000000000 */
[----:B-----5:R-:W0:Y:S01]  /*07e0*/  @!UP0 SYNCS.EXCH.64 URZ, [UR12+0x50], UR4 ;  /* 0x000050040c3f85b2 */ /* 0x020e220008000100 */
[----:B--2---:R-:W-:Y:S01]  /*07f0*/  @!UP1 ULEA UR13, UR16, UR13, 0x18 ;  /* 0x0000000d100d9291 */ /* 0x004fe2000f8ec03f */
[----:B------:R-:W-:Y:S01]  /*0800*/  @P3 SHF.R.S32.HI R2, RZ, 0x1f, R153 ;  /* 0x0000001fff023819 */ /* 0x000fe20000011499 */
[----:B------:R-:W-:Y:S01]  /*0810*/  VOTEU.ALL UP1, P0 ;  /* 0x00000000003f7886 */ /* 0x000fe20000020000 */
[----:B------:R-:W-:-:S02]  /*0820*/  LOP3.LUT P0, RZ, R3, 0x7, RZ, 0xc0, !PT ;  /* 0x0000000703ff7812 */ /* 0x000fc4000780c0ff */
[----:B------:R-:W-:Y:S02]  /*0830*/  @P3 LEA.HI R2, R2, R153, RZ, 0x2 ;  /* 0x0000009902023211 */ /* 0x000fe400078f10ff */
[----:B------:R-:W-:Y:S02]  /*0840*/  ISETP.LT.U32.AND P0, PT, R153, 0x10, !P0 ;  /* 0x000000109900780c */ /* 0x000fe40004701070 */
[----:B-1----:R-:W-:Y:S02]  /*0850*/  ISETP.EQ.U32.AND P1, PT, R5, 0x1, PT ;  /* 0x000000010500780c */ /* 0x002fe40003f22070 */
[----:B------:R-:W-:Y:S02]  /*0860*/  @P3 SHF.R.S32.HI R2, RZ, 0x2, R2 ;  /* 0x00000002ff023819 */ /* 0x000fe40000011402 */
[----:B------:R-:W-:Y:S01]  /*0870*/  SEL R5, RZ, 0x1, !P0 ;  /* 0x00000001ff057807 */ /* 0x000fe20004000000 */
[----:B------:R1:W2:Y:S01]  /*0880*/  @!UP1 SYNCS.EXCH.64 URZ, [UR12+0x58], UR4 ;  /* 0x000058040c3f95b2 */ /* 0x0002a20008000100 */
[----:B------:R-:W-:Y:S01]  /*0890*/  NOP ;  /* 0x0000000000007918 */ /* 0x000fe20000000000 */
[----:B-1----:R-:W-:Y:S01]  /*08a0*/  UIMAD UR4, UR17, UR9, UR8 ;  /* 0x00000009110472a4 */ /* 0x002fe2000f8e0208 */
[----:B------:R1:W0:Y:S05]  /*08b0*/  @!UP2 SYNCS.EXCH.64 URZ, [UR13+0x30], UR10 ;  /* 0x0000300a0d3fa5b2 */ /* 0x00022a0008000100 */
[----:B------:R-:W-:-:S04]  /*08c0*/  @P3 ISETP.NE.AND P4, PT, R2, UR4, PT ;  /* 0x0000000402003c0c */ /* 0x000fc8000bf85270 */
[----:B------:R-:W-:-:S04]  /*08d0*/  @P3 SEL R152, RZ, 0x1, P4 ;  /* 0x00000001ff983807 */ /* 0x000fc80002000000 */
[----:B------:R-:W-:Y:S01]  /*08e0*/  LOP3.LUT R152, R152, R5, RZ, 0xc0, !PT ;  /* 0x0000000598987212 */ /* 0x000fe200078ec0ff */
[----:B------:R1:W0:Y:S01]  /*08f0*/  @!UP3 SYNCS.EXCH.64 URZ, [UR13+0x38], UR10 ;  /* 0x0000380a0d3fb5b2 */ /* 0x0002220008000100 */
[----:B------:R1:W0:Y:S01]  /*0900*/  @!UP4 SYNCS.EXCH.64 URZ, [UR13+0x40], UR10 ;  /* 0x0000400a0d3fc5b2 */ /* 0x0002220008000100 */
[----:B------:R1:W0:Y:S01]  /*0910*/  @!UP5 SYNCS.EXCH.64 URZ, [UR13+0x48], UR10 ;  /* 0x0000480a0d3fd5b2 */ /* 0x0002220008000100 */
[----:B------:R-:W-:Y:S01]  /*0920*/  NOP ;  /* 0x0000000000007918 */ /* 0x000fe20000000000 */
[----:B-1----:R-:W-:Y:S05]  /*0930*/  @!P1 BRA `(.L_x_3) ;  /* 0x0000000000089947 */ /* 0x002fea0003800000 */
[----:B0-234-:R-:W-:Y:S01]  /*0940*/  UCGABAR_ARV ;  /* 0x00000000000079c7 */ /* 0x01dfe20008000000 */
[----:B------:R-:W-:Y:S05]  /*0950*/  BRA `(.L_x_4) ;  /* 0x0000000000047947 */ /* 0x000fea0003800000 */
.L_x_3:
[----:B0-234-:R-:W-:Y:S01]  /*0960*/  NOP ;  /* 0x0000000000007918 */ /* 0x01dfe20000000000 */
.L_x_4:
[----:B------:R-:W-:Y:S01]  /*0970*/  ULDC.64 UR4, c[0x0][0x598] ;  /* 0x0001660000047ab9 */ /* 0x000fe20000000a00 */
[----:B------:R-:W-:Y:S01]  /*0980*/  ULDC.64 UR50, c[0x0][0x208] ;  /* 0x0000820000327ab9 */ /* 0x000fe20000000a00 */
[----:B------:R-:W-:-:S04]  /*0990*/  ISETP.NE.U32.AND P0, PT, RZ, UR4, PT ;  /* 0x00000004ff007c0c */ /* 0x000fc8000bf05070 */
[----:B------:R-:W-:-:S13]  /*09a0*/  ISETP.NE.AND.EX P0, PT, RZ, UR5, PT, P0 ;  /* 0x00000005ff007c0c */ /* 0x000fda000bf05300 */
[----:B------:R-:W-:Y:S05]  /*09b0*/  @!P0 BRA `(.L_x_5) ;  /* 0x00000000001c8947 */ /* 0x000fea0003800000 */
[----:B------:R-:W0:Y:S02]  /*09c0*/  LDC.64 R4, c[0x0][0x598] ;  /* 0x00016600ff047b82 */ /* 0x000e240000000a00 */
[----:B0-----:R-:W2:Y:S02]  /*09d0*/  LDG.E.64 R4, desc[UR50][R4.64] ;  /* 0x0000003204047981 */ /* 0x001ea4000c1e1b00 */
[----:B--2---:R-:W-:-:S04]  /*09e0*/  ISETP.NE.U32.AND P0, PT, R4, RZ, PT ;  /* 0x000000ff0400720c */ /* 0x004fc80003f05070 */
[----:B------:R-:W-:-:S13]  /*09f0*/  ISETP.NE.AND.EX P0, PT, R5, RZ, PT, P0 ;  /* 0x000000ff0500720c */ /* 0x000fda0003f05300 */
[----:B------:R-:W-:Y:S05]  /*0a00*/  @!P0 BRA `(.L_x_5) ;  /* 0x0000000000088947 */ /* 0x000fea0003800000 */
[----:B------:R0:W5:Y:S01]  /*0a10*/  LD.E R23, desc[UR50][R4.64] ;  /* 0x0000003204177980 */ /* 0x000162000c101900 */
[----:B------:R-:W-:Y:S05]  /*0a20*/  BRA `(.L_x_6) ;  /* 0x0000000000247947 */ /* 0x000fea0003800000 */
.L_x_5:
[----:B------:R-:W-:Y:S02]  /*0a30*/  ULDC.64 UR4, c[0x0][0x588] ;  /* 0x0001620000047ab9 */ /* 0x000fe40000000a00 */
[----:B------:R-:W-:-:S04]  /*0a40*/  ISETP.NE.U32.AND P0, PT, RZ, UR4, PT ;  /* 0x00000004ff007c0c */ /* 0x000fc8000bf05070 */
[----:B------:R-:W-:-:S13]  /*0a50*/  ISETP.NE.AND.EX P0, PT, RZ, UR5, PT, P0 ;  /* 0x00000005ff007c0c */ /* 0x000fda000bf05300 */
[----:B------:R-:W-:Y:S05]  /*0a60*/  @!P0 BRA `(.L_x_7) ;  /* 0x00000000000c8947 */ /* 0x000fea0003800000 */
[----:B------:R-:W0:Y:S02]  /*0a70*/  LDC.64 R4, c[0x0][0x588] ;  /* 0x00016200ff047b82 */ /* 0x000e240000000a00 */
[----:B0-----:R1:W5:Y:S01]  /*0a80*/  LDG.E R23, desc[UR50][R4.64] ;  /* 0x0000003204177981 */ /* 0x001362000c1e1900 */
[----:B------:R-:W-:Y:S05]  /*0a90*/  BRA `(.L_x_6) ;  /* 0x0000000000087947 */ /* 0x000fea0003800000 */
.L_x_7:
[----:B------:R-:W-:Y:S02]  /*0aa0*/  ULDC UR4, c[0x0][0x580] ;  /* 0x0001600000047ab9 */ /* 0x000fe40000000800 */
[----:B------:R-:W-:-:S07]  /*0ab0*/  IMAD.U32 R23, RZ, RZ, UR4 ;  /* 0x00000004ff177e24 */ /* 0x000fce000f8e00ff */
.L_x_6:
[----:B------:R-:W-:Y:S02]  /*0ac0*/  ULDC.64 UR4, c[0x0][0x5a0] ;  /* 0x0001680000047ab9 */ /* 0x000fe40000000a00 */
[----:B------:R-:W-:-:S04]  /*0ad0*/  ISETP.NE.U32.AND P0, PT, RZ, UR4, PT ;  /* 0x00000004ff007c0c */ /* 0x000fc8000bf05070 */
[----:B------:R-:W-:-:S13]  /*0ae0*/  ISETP.NE.AND.EX P0, PT, RZ, UR5, PT, P0 ;  /* 0x00000005ff007c0c */ /* 0x000fda000bf05300 */
[----:B------:R-:W-:Y:S05]  /*0af0*/  @!P0 BRA `(.L_x_8) ;  /* 0x00000000001c8947 */ /* 0x000fea0003800000 */
[----:B01----:R-:W0:Y:S02]  /*0b00*/  LDC.64 R4, c[0x0][0x5a0] ;  /* 0x00016800ff047b82 */ /* 0x003e240000000a00 */
[----:B0-----:R-:W2:Y:S02]  /*0b10*/  LDG.E.64 R4, desc[UR50][R4.64] ;  /* 0x0000003204047981 */ /* 0x001ea4000c1e1b00 */
[----:B--2---:R-:W-:-:S04]  /*0b20*/  ISETP.NE.U32.AND P0, PT, R4, RZ, PT ;  /* 0x000000ff0400720c */ /* 0x004fc80003f05070 */
[----:B------:R-:W-:-:S13]  /*0b30*/  ISETP.NE.AND.EX P0, PT, R5, RZ, PT, P0 ;  /* 0x000000ff0500720c */ /* 0x000fda0003f05300 */
[----:B------:R-:W-:Y:S05]  /*0b40*/  @!P0 BRA `(.L_x_8) ;  /* 0x0000000000088947 */ /* 0x000fea0003800000 */
[----:B------:R0:W5:Y:S01]  /*0b50*/  LD.E R22, desc[UR50][R4.64] ;  /* 0x0000003204167980 */ /* 0x000162000c101900 */
[----:B------:R-:W-:Y:S05]  /*0b60*/  BRA `(.L_x_9) ;  /* 0x0000000000247947 */ /* 0x000fea0003800000 */
.L_x_8:
[----:B------:R-:W-:Y:S02]  /*0b70*/  ULDC.64 UR4, c[0x0][0x590] ;  /* 0x0001640000047ab9 */ /* 0x000fe40000000a00 */
[----:B------:R-:W-:-:S04]  /*0b80*/  ISETP.NE.U32.AND P0, PT, RZ, UR4, PT ;  /* 0x00000004ff007c0c */ /* 0x000fc8000bf05070 */
[----:B------:R-:W-:-:S13]  /*0b90*/  ISETP.NE.AND.EX P0, PT, RZ, UR5, PT, P0 ;  /* 0x00000005ff007c0c */ /* 0x000fda000bf05300 */
[----:B------:R-:W-:Y:S05]  /*0ba0*/  @!P0 BRA `(.L_x_10) ;  /* 0x00000000000c8947 */ /* 0x000fea0003800000 */
[----:B01----:R-:W0:Y:S02]  /*0bb0*/  LDC.64 R4, c[0x0][0x590] ;  /* 0x00016400ff047b82 */ /* 0x003e240000000a00 */
[----:B0-----:R1:W5:Y:S01]  /*0bc0*/  LDG.E R22, desc[UR50][R4.64] ;  /* 0x0000003204167981 */ /* 0x001362000c1e1900 */
[----:B------:R-:W-:Y:S05]  /*0bd0*/  BRA `(.L_x_9) ;  /* 0x0000000000087947 */ /* 0x000fea0003800000 */
.L_x_10:
[----:B------:R-:W-:Y:S02]  /*0be0*/  ULDC UR4, c[0x0][0x584] ;  /* 0x0001610000047ab9 */ /* 0x000fe40000000800 */
[----:B------:R-:W-:-:S07]  /*0bf0*/  IMAD.U32 R22, RZ, RZ, UR4 ;  /* 0x00000004ff167e24 */ /* 0x000fce000f8e00ff */
.L_x_9:
[----:B------:R-:W-:Y:S01]  /*0c00*/  ULDC UR4, c[0x0][0x65c] ;  /* 0x0001970000047ab9 */ /* 0x000fe20000000800 */
[----:B01----:R-:W0:Y:S01]  /*0c10*/  LDC.64 R4, c[0x0][0x650] ;  /* 0x00019400ff047b82 */ /* 0x003e220000000a00 */
[----:B------:R-:W-:Y:S01]  /*0c20*/  UISETP.NE.AND UP2, UPT, UR4, 0x1, UPT ;  /* 0x000000010400788c */ /* 0x000fe2000bf45270 */
[----:B------:R-:W-:Y:S01]  /*0c30*/  IMAD.MOV.U32 R18, RZ, RZ, -0x1 ;  /* 0xffffffffff127424 */ /* 0x000fe200078e00ff */
[----:B------:R-:W-:Y:S01]  /*0c40*/  UISETP.NE.AND UP0, UPT, UR19, 0x2, UPT ;  /* 0x000000021300788c */ /* 0x000fe2000bf05270 */
[----:B------:R-:W-:Y:S01]  /*0c50*/  IMAD.MOV.U32 R19, RZ, RZ, -0x1 ;  /* 0xffffffffff137424 */ /* 0x000fe200078e00ff */
[----:B------:R-:W-:-:S07]  /*0c60*/  UP2UR UR40, UPR, URZ, 0x4 ;  /* 0x000000043f287883 */ /* 0x000fce0008000000 */
[----:B------:R-:W-:Y:S01]  /*0c70*/  @UP2 ULDC UR12, c[0x0][0x10] ;  /* 0x00000400000c2ab9 */ /* 0x000fe20000000800 */
[----:B------:R-:W-:Y:S01]  /*0c80*/  @UP2 UMOV UR4, UR8 ;  /* 0x0000000800042c82 */ /* 0x000fe20008000000 */
[----:B------:R-:W-:Y:S01]  /*0c90*/  @UP2 UMOV UR5, URZ ;  /* 0x0000003f00052c82 */ /* 0x000fe20008000000 */
[----:B------:R-:W-:Y:S01]  /*0ca0*/  @!UP2 ULDC UR16, c[0x0][0xc] ;  /* 0x000003000010aab9 */ /* 0x000fe20000000800 */
[----:B------:R-:W-:Y:S01]  /*0cb0*/  @UP2 UIMAD.WIDE.U32 UR12, UR15, UR12, UR4 ;  /* 0x0000000c0f0c22a5 */ /* 0x000fe2000f8e0004 */
[----:B------:R-:W-:Y:S02]  /*0cc0*/  ULDC UR10, c[0x0][0xc] ;  /* 0x00000300000a7ab9 */ /* 0x000fe40000000800 */
[----:B------:R-:W-:Y:S01]  /*0cd0*/  @UP2 UMOV UR4, URZ ;  /* 0x0000003f00042c82 */ /* 0x000fe20008000000 */
[----:B------:R-:W-:Y:S01]  /*0ce0*/  UMOV UR5, URZ ;  /* 0x0000003f00057c82 */ /* 0x000fe20008000000 */
[----:B------:R-:W-:Y:S01]  /*0cf0*/  @UP2 UIADD3 UR18, UR13, UR4, URZ ;  /* 0x000000040d122290 */ /* 0x000fe2000fffe03f */
[----:B------:R-:W-:-:S02]  /*0d00*/  ULDC UR11, c[0x0][0x10] ;  /* 0x00000400000b7ab9 */ /* 0x000fc40000000800 */
[----:B------:R-:W-:Y:S01]  /*0d10*/  UMOV UR4, UR15 ;  /* 0x0000000f00047c82 */ /* 0x000fe20008000000 */
[----:B------:R-:W-:Y:S02]  /*0d20*/  UIMAD.WIDE.U32 UR10, UR10, UR11, URZ ;  /* 0x0000000b0a0a72a5 */ /* 0x000fe4000f8e003f */
[----:B------:R-:W-:Y:S01]  /*0d30*/  @!UP2 UIMAD.WIDE.U32 UR4, UR8, UR16, UR4 ;  /* 0x000000100804a2a5 */ /* 0x000fe2000f8e0004 */
[----:B------:R-:W-:Y:S02]  /*0d40*/  ULDC UR13, c[0x0][0x14] ;  /* 0x00000500000d7ab9 */ /* 0x000fe40000000800 */
[----:B------:R-:W-:Y:S02]  /*0d50*/  UIMAD.WIDE.U32 UR38, UR10, UR13, URZ ;  /* 0x0000000d0a2672a5 */ /* 0x000fe4000f8e003f */
[----:B------:R-:W-:Y:S02]  /*0d60*/  UIMAD UR41, UR11, UR13, URZ ;  /* 0x0000000d0b2972a4 */ /* 0x000fe4000f8e023f */
[----:B------:R-:W-:Y:S01]  /*0d70*/  @!UP2 UMOV UR12, UR4 ;  /* 0x00000004000cac82 */ /* 0x000fe20008000000 */
[----:B------:R-:W-:Y:S01]  /*0d80*/  @!UP2 UMOV UR18, UR5 ;  /* 0x000000050012ac82 */ /* 0x000fe20008000000 */
[----:B------:R-:W-:-:S02]  /*0d90*/  UIADD3 UR41, UR39, UR41, URZ ;  /* 0x0000002927297290 */ /* 0x000fc4000fffe03f */
[----:B------:R-:W-:-:S04]  /*0da0*/  UIADD3 UR4, UP1, UR12, UR38, URZ ;  /* 0x000000260c047290 */ /* 0x000fc8000ff3e03f */
[----:B------:R-:W-:Y:S02]  /*0db0*/  UIADD3.X UR5, UR18, UR41, URZ, UP1, !UPT ;  /* 0x0000002912057290 */ /* 0x000fe40008ffe43f */
[----:B------:R-:W-:Y:S02]  /*0dc0*/  USEL UR4, UR4, UR12, !UP0 ;  /* 0x0000000c04047287 */ /* 0x000fe4000c000000 */
[----:B------:R-:W-:-:S04]  /*0dd0*/  USEL UR5, UR5, UR18, !UP0 ;  /* 0x0000001205057287 */ /* 0x000fc8000c000000 */
[----:B0-----:R-:W-:Y:S01]  /*0de0*/  ISETP.LE.U32.AND P0, PT, R4, UR4, PT ;  /* 0x0000000404007c0c */ /* 0x001fe2000bf03070 */
[----:B------:R-:W-:Y:S01]  /*0df0*/  IMAD.U32 R16, RZ, RZ, UR4 ;  /* 0x00000004ff107e24 */ /* 0x000fe2000f8e00ff */
[----:B------:R-:W-:Y:S01]  /*0e00*/  PRMT R4, RZ, 0x7610, R4 ;  /* 0x00007610ff047816 */ /* 0x000fe20000000004 */
[----:B------:R-:W-:Y:S02]  /*0e10*/  IMAD.U32 R2, RZ, RZ, UR5 ;  /* 0x00000005ff027e24 */ /* 0x000fe4000f8e00ff */
[----:B------:R-:W-:-:S03]  /*0e20*/  IMAD.U32 R17, RZ, RZ, UR5 ;  /* 0x00000005ff117e24 */ /* 0x000fc6000f8e00ff */
[----:B------:R-:W-:Y:S01]  /*0e30*/  ISETP.GE.U32.AND.EX P0, PT, R2, R5, PT, P0 ;  /* 0x000000050200720c */ /* 0x000fe20003f06100 */
[----:B------:R-:W-:-:S12]  /*0e40*/  IMAD.MOV.U32 R2, RZ, RZ, -0x1 ;  /* 0xffffffffff027424 */ /* 0x000fd800078e00ff */
[----:B------:R-:W-:Y:S05]  /*0e50*/  @P0 BRA `(.L_x_11) ;  /* 0x0000000400500947 */ /* 0x000fea0003800000 */
[----:B------:R-:W-:Y:S01]  /*0e60*/  ULDC.64 UR18, c[0x0][0x628] ;  /* 0x00018a0000127ab9 */ /* 0x000fe20000000a00 */
[C---:B------:R-:W-:Y:S01]  /*0e70*/  R2UR UR20, R16.reuse ;  /* 0x00000000101472ca */ /* 0x040fe200000e0000 */
[----:B------:R-:W-:Y:S01]  /*0e80*/  ULDC UR16, c[0x0][0x630] ;  /* 0x00018c0000107ab9 */ /* 0x000fe20000000800 */
[----:B------:R-:W-:Y:S02]  /*0e90*/  ISETP.NE.U32.AND P0, PT, RZ, UR18, PT ;  /* 0x00000012ff007c0c */ /* 0x000fe4000bf05070 */
[----:B------:R-:W-:Y:S02]  /*0ea0*/  R2UR UR4, R16 ;  /* 0x00000000100472ca */ /* 0x000fe400000e0000 */
[----:B------:R-:W-:Y:S02]  /*0eb0*/  ISETP.NE.AND.EX P0, PT, RZ, UR19, PT, P0 ;  /* 0x00000013ff007c0c */ /* 0x000fe4000bf05300 */
[----:B------:R-:W-:-:S11]  /*0ec0*/  R2UR UR5, R17 ;  /* 0x00000000110572ca */ /* 0x000fd600000e0000 */
[----:B------:R-:W-:Y:S05]  /*0ed0*/  @!P0 BRA `(.L_x_12) ;  /* 0x0000000000308947 */ /* 0x000fea0003800000 */
[----:B------:R-:W-:Y:S01]  /*0ee0*/  R2UR UR4, R16 ;  /* 0x00000000100472ca */ /* 0x000fe200000e0000 */
[----:B------:R-:W-:Y:S01]  /*0ef0*/  ULDC UR12, c[0x0][0x634] ;  /* 0x00018d00000c7ab9 */ /* 0x000fe20000000800 */
[----:B------:R-:W-:-:S11]  /*0f00*/  R2UR UR15, R17 ;  /* 0x00000000110f72ca */ /* 0x000fd600000e0000 */
[----:B------:R-:W-:-:S04]  /*0f10*/  UIADD3 UR12, UP1, UR4, UR12, URZ ;  /* 0x0000000c040c7290 */ /* 0x000fc8000ff3e03f */
[----:B------:R-:W-:-:S04]  /*0f20*/  UIADD3.X UR15, URZ, UR15, URZ, UP1, !UPT ;  /* 0x0000000f3f0f7290 */ /* 0x000fc80008ffe43f */
[----:B------:R-:W-:-:S04]  /*0f30*/  UIMAD.WIDE.U32 UR4, UR15, UR18, URZ ;  /* 0x000000120f0472a5 */ /* 0x000fc8000f8e003f */
[----:B------:R-:W-:Y:S02]  /*0f40*/  UIMAD.WIDE.U32 UR10, UP1, UR12, UR19, UR4 ;  /* 0x000000130c0a72a5 */ /* 0x000fe4000f820004 */
[----:B------:R-:W-:Y:S02]  /*0f50*/  UIMAD.WIDE.U32 UR4, UR12, UR18, URZ ;  /* 0x000000120c0472a5 */ /* 0x000fe4000f8e003f */
[----:B------:R-:W-:Y:S02]  /*0f60*/  UIADD3.X UR13, URZ, URZ, URZ, UP1, !UPT ;  /* 0x0000003f3f0d7290 */ /* 0x000fe40008ffe43f */
[----:B------:R-:W-:Y:S01]  /*0f70*/  UIADD3 URZ, UP1, UR5, UR10, URZ ;  /* 0x0000000a053f7290 */ /* 0x000fe2000ff3e03f */
[----:B------:R-:W-:-:S03]  /*0f80*/  UMOV UR12, UR11 ;  /* 0x0000000b000c7c82 */ /* 0x000fc60008000000 */
[----:B------:R-:W-:-:S12]  /*0f90*/  UIMAD.WIDE.U32.X UR4, UR15, UR19, UR12, UP1 ;  /* 0x000000130f0472a5 */ /* 0x000fd800088e040c */
.L_x_12:
[----:B------:R-:W-:Y:S01]  /*0fa0*/  USHF.R.U64 UR4, UR4, UR16, UR5 ;  /* 0x0000001004047299 */ /* 0x000fe20008001205 */
[----:B------:R-:W-:Y:S01]  /*0fb0*/  R2UR UR11, R17 ;  /* 0x00000000110b72ca */ /* 0x000fe200000e0000 */
[----:B------:R-:W-:Y:S02]  /*0fc0*/  USHF.R.U32.HI UR5, URZ, UR16, UR5 ;  /* 0x000000103f057299 */ /* 0x000fe40008011605 */
[----:B------:R-:W-:Y:S01]  /*0fd0*/  UIADD3 UR12, UP1, URZ, -UR4, URZ ;  /* 0x800000043f0c7290 */ /* 0x000fe2000ff3e03f */
[----:B------:R-:W-:Y:S01]  /*0fe0*/  ULDC.64 UR18, c[0x0][0x620] ;  /* 0x0001880000127ab9 */ /* 0x000fe20000000a00 */
[----:B------:R-:W-:Y:S02]  /*0ff0*/  UISETP.NE.AND UP2, UPT, UR40, URZ, UPT ;  /* 0x0000003f2800728c */ /* 0x000fe4000bf45270 */
[----:B------:R-:W-:Y:S01]  /*1000*/  UIADD3.X UR5, URZ, ~UR5, URZ, UP1, !UPT ;  /* 0x800000053f057290 */ /* 0x000fe20008ffe43f */
[----:B------:R-:W-:Y:S01]  /*1010*/  UMOV UR10, UR20 ;  /* 0x00000014000a7c82 */ /* 0x000fe20008000000 */
[----:B------:R-:W-:-:S02]  /*1020*/  ULDC UR13, c[0x0][0x618] ;  /* 0x00018600000d7ab9 */ /* 0x000fc40000000800 */
[----:B------:R-:W-:Y:S02]  /*1030*/  UIMAD UR5, UR5, UR18, URZ ;  /* 0x00000012050572a4 */ /* 0x000fe4000f8e023f */
[----:B------:R-:W-:Y:S02]  /*1040*/  UIMAD.WIDE.U32 UR10, UR12, UR18, UR10 ;  /* 0x000000120c0a72a5 */ /* 0x000fe4000f8e000a */
[----:B------:R-:W-:Y:S02]  /*1050*/  UIMAD UR12, UR12, UR19, UR5 ;  /* 0x000000130c0c72a4 */ /* 0x000fe4000f8e0205 */
[----:B------:R-:W-:Y:S02]  /*1060*/  @UP2 UIMAD UR7, UR17, UR9, UR8 ;  /* 0x00000009110722a4 */ /* 0x000fe4000f8e0208 */
[----:B------:R-:W-:Y:S01]  /*1070*/  UIADD3 UR11, UR11, UR12, URZ ;  /* 0x0000000c0b0b7290 */ /* 0x000fe2000fffe03f */
[----:B------:R-:W-:Y:S01]  /*1080*/  ULDC.64 UR8, c[0x0][0x640] ;  /* 0x0001900000087ab9 */ /* 0x000fe20000000a00 */
[----:B------:R-:W-:-:S02]  /*1090*/  ULDC UR15, c[0x0][0x608] ;  /* 0x00018200000f7ab9 */ /* 0x000fc40000000800 */
[----:B------:R-:W-:Y:S01]  /*10a0*/  USHF.R.U64 UR20, UR10, UR13, UR11 ;  /* 0x0000000d0a147299 */ /* 0x000fe2000800120b */
[----:B------:R-:W-:Y:S01]  /*10b0*/  ISETP.NE.U32.AND P0, PT, RZ, UR8, PT ;  /* 0x00000008ff007c0c */ /* 0x000fe2000bf05070 */
[----:B------:R-:W-:Y:S01]  /*10c0*/  USHF.R.U32.HI UR11, URZ, UR13, UR11 ;  /* 0x0000000d3f0b7299 */ /* 0x000fe2000801160b */
[----:B------:R-:W-:Y:S02]  /*10d0*/  ULDC UR21, c[0x0][0x658] ;  /* 0x0001960000157ab9 */ /* 0x000fe40000000800 */
[----:B------:R-:W-:Y:S01]  /*10e0*/  ISETP.NE.AND.EX P0, PT, RZ, UR9, PT, P0 ;  /* 0x00000009ff007c0c */ /* 0x000fe2000bf05300 */
[----:B------:R-:W-:Y:S02]  /*10f0*/  USHF.R.U64 UR25, UR20, UR15, UR11 ;  /* 0x0000000f14197299 */ /* 0x000fe4000800120b */
[----:B------:R-:W-:Y:S01]  /*1100*/  USHF.R.U32.HI UR11, URZ, UR15, UR11 ;  /* 0x0000000f3f0b7299 */ /* 0x000fe2000801160b */
[----:B------:R-:W-:Y:S01]  /*1110*/  UMOV UR10, 0xffffffff ;  /* 0xffffffff000a7882 */ /* 0x000fe20000000000 */
[----:B------:R-:W-:Y:S01]  /*1120*/  ULDC UR5, c[0x0][0x600] ;  /* 0x0001800000057ab9 */ /* 0x000fe20000000800 */
[----:B------:R-:W-:-:S02]  /*1130*/  USHF.L.U32 UR10, UR10, UR21, URZ ;  /* 0x000000150a0a7299 */ /* 0x000fc4000800063f */
[----:B------:R-:W-:Y:S02]  /*1140*/  USHF.R.U64 UR26, UR25, UR21, UR11 ;  /* 0x00000015191a7299 */ /* 0x000fe4000800120b */
[----:B------:R-:W-:Y:S02]  /*1150*/  ULOP3.LUT UR15, URZ, UR10, URZ, 0x33, !UPT ;  /* 0x0000000a3f0f7292 */ /* 0x000fe4000f8e333f */
[----:B------:R-:W-:Y:S02]  /*1160*/  UIADD3 UR19, UR5, -0x1, URZ ;  /* 0xffffffff05137890 */ /* 0x000fe4000fffe03f */
[----:B------:R-:W-:Y:S01]  /*1170*/  USHF.R.U32.HI UR11, URZ, UR21, UR11 ;  /* 0x000000153f0b7299 */ /* 0x000fe2000801160b */
[----:B------:R-:W-:Y:S01]  /*1180*/  ULDC UR22, c[0x0][0x648] ;  /* 0x0001920000167ab9 */ /* 0x000fe20000000800 */
[----:B------:R-:W-:Y:S01]  /*1190*/  ULDC UR23, c[0x0][0x638] ;  /* 0x00018e0000177ab9 */ /* 0x000fe20000000800 */
[----:B------:R-:W-:Y:S01]  /*11a0*/  UMOV UR24, 0x1 ;  /* 0x0000000100187882 */ /* 0x000fe20000000000 */
[----:B------:R-:W-:Y:S01]  /*11b0*/  UMOV UR10, UR26 ;  /* 0x0000001a000a7c82 */ /* 0x000fe20008000000 */
[----:B------:R-:W-:Y:S07]  /*11c0*/  @!P0 BRA `(.L_x_13) ;  /* 0x0000000000308947 */ /* 0x000fee0003800000 */
[----:B------:R-:W-:Y:S02]  /*11d0*/  ULDC UR16, c[0x0][0x64c] ;  /* 0x0001930000107ab9 */ /* 0x000fe40000000800 */
        /* <DEDUP_REMOVED lines=8> */
[----:B------:R-:W-:-:S07]  /*1260*/  UIMAD.WIDE.U32.X UR8, UR18, UR9, UR16, UP1 ;  /* 0x00000009120872a5 */ /* 0x000fce00088e0410 */
[----:B------:R-:W-:Y:S01]  /*1270*/  UMOV UR10, UR8 ;  /* 0x00000008000a7c82 */ /* 0x000fe20008000000 */
[----:B------:R-:W-:-:S05]  /*1280*/  UMOV UR11, UR9 ;  /* 0x00000009000b7c82 */ /* 0x000fca0008000000 */
.L_x_13:
[----:B------:R-:W-:Y:S01]  /*1290*/  USHF.R.U64 UR9, UR10, UR22, UR11 ;  /* 0x000000160a097299 */ /* 0x000fe2000800120b */
[----:B------:R-:W-:Y:S01]  /*12a0*/  IMAD.MOV.U32 R4, RZ, RZ, 0x1 ;  /* 0x00000001ff047424 */ /* 0x000fe200078e00ff */
[----:B------:R-:W-:Y:S01]  /*12b0*/  USHF.L.U32 UR8, UR24, UR21, URZ ;  /* 0x0000001518087299 */ /* 0x000fe2000800063f */
[----:B------:R-:W-:Y:S01]  /*12c0*/  IMAD.U32 R19, RZ, RZ, UR4 ;  /* 0x00000004ff137e24 */ /* 0x000fe2000f8e00ff */
[----:B------:R-:W-:Y:S02]  /*12d0*/  ULOP3.LUT UR15, UR25, UR15, URZ, 0xc0, !UPT ;  /* 0x0000000f190f7292 */ /* 0x000fe4000f8ec03f */
[----:B------:R-:W-:Y:S02]  /*12e0*/  UIADD3 UR10, -UR9, URZ, URZ ;  /* 0x0000003f090a7290 */ /* 0x000fe4000fffe13f */
[----:B------:R-:W-:Y:S02]  /*12f0*/  UIMAD UR15, UR8, UR9, UR15 ;  /* 0x00000009080f72a4 */ /* 0x000fe4000f8e020f */
[----:B------:R-:W-:-:S02]  /*1300*/  ULOP3.LUT UR19, UR20, UR19, URZ, 0xc0, !UPT ;  /* 0x0000001314137292 */ /* 0x000fc4000f8ec03f */
[----:B------:R-:W-:Y:S01]  /*1310*/  UIMAD UR8, UR10, UR23, UR26 ;  /* 0x000000170a0872a4 */ /* 0x000fe2000f8e021a */
[----:B------:R-:W-:Y:S01]  /*1320*/  ULDC UR9, c[0x0][0x610] ;  /* 0x0001840000097ab9 */ /* 0x000fe20000000800 */
[----:B------:R-:W-:Y:S02]  /*1330*/  UISETP.NE.AND UP1, UPT, UR40, URZ, UPT ;  /* 0x0000003f2800728c */ /* 0x000fe4000bf25270 */
[----:B------:R-:W-:Y:S02]  /*1340*/  UIMAD UR7, UR15, UR9, UR7 ;  /* 0x000000090f0772a4 */ /* 0x000fe4000f8e0207 */
[----:B------:R-:W-:-:S04]  /*1350*/  UIMAD UR8, UR8, UR5, UR19 ;  /* 0x00000005080872a4 */ /* 0x000fc8000f8e0213 */
[----:B------:R-:W-:Y:S02]  /*1360*/  USEL UR5, UR8, UR7, !UP1 ;  /* 0x0000000708057287 */ /* 0x000fe4000c800000 */
[----:B------:R-:W-:-:S04]  /*1370*/  USEL UR7, UR7, UR8, !UP1 ;  /* 0x0000000807077287 */ /* 0x000fc8000c800000 */
[----:B------:R-:W-:Y:S02]  /*1380*/  IMAD.U32 R2, RZ, RZ, UR5 ;  /* 0x00000005ff027e24 */ /* 0x000fe4000f8e00ff */
[----:B------:R-:W-:-:S07]  /*1390*/  IMAD.U32 R18, RZ, RZ, UR7 ;  /* 0x00000007ff127e24 */ /* 0x000fce000f8e00ff */
.L_x_11:
[----:B------:R-:W-:Y:S05]  /*13a0*/  @!P1 BRA `(.L_x_14) ;  /* 0x00000000000c9947 */ /* 0x000fea0003800000 */
[----:B------:R-:W-:Y:S01]  /*13b0*/  UCGABAR_WAIT ;  /* 0x0000000000007dc7 */ /* 0x000fe20008000000 */
[----:B------:R-:W-:Y:S01]  /*13c0*/  CCTL.IVALL ;  /* 0x00000000ff00798f */ /* 0x000fe20002000000 */
[----:B------:R-:W-:Y:S05]  /*13d0*/  BRA `(.L_x_15) ;  /* 0x0000000000047947 */ /* 0x000fea0003800000 */
.L_x_14:
[----:B------:R-:W-:Y:S06]  /*13e0*/  BAR.SYNC.DEFER_BLOCKING 0x0 ;  /* 0x0000000000007b1d */ /* 0x000fec0000010000 */
.L_x_15:
[----:B------:R-:W-:Y:S02]  /*13f0*/  ULDC UR4, c[0x0][0x28c] ;  /* 0x0000a30000047ab9 */ /* 0x000fe40000000800 */
[----:B------:R-:W-:-:S04]  /*1400*/  UIADD3 UR4, UR4, 0x3f, URZ ;  /* 0x0000003f04047890 */ /* 0x000fc8000fffe03f */
[----:B------:R-:W-:-:S04]  /*1410*/  USHF.R.S32.HI UR5, URZ, 0x1f, UR4 ;  /* 0x0000001f3f057899 */ /* 0x000fc80008011404 */
[----:B------:R-:W-:-:S04]  /*1420*/  ULEA.HI UR5, UR5, UR4, URZ, 0x6 ;  /* 0x0000000405057291 */ /* 0x000fc8000f8f303f */
[----:B------:R-:W-:Y:S01]  /*1430*/  USHF.R.S32.HI UR37, URZ, 0x6, UR5 ;  /* 0x000000063f257899 */ /* 0x000fe20008011405 */
[----:B------:R-:W-:Y:S11]  /*1440*/  @!P2 BRA `(.L_x_16) ;  /* 0x0000009400e0a947 */ /* 0x000ff60003800000 */
[----:B------:R-:W-:-:S06]  /*1450*/  UISETP.GT.U32.AND UP1, UPT, UR14, 0x1, UPT ;  /* 0x000000010e00788c */ /* 0x000fcc000bf24070 */
[----:B------:R-:W-:-:S13]  /*1460*/  PLOP3.LUT P0, PT, PT, PT, UP1, 0x80, 0x0 ;  /* 0x000000000000781c */ /* 0x000fda0003f0f018 */
[----:B------:R-:W-:Y:S05]  /*1470*/  @P0 EXIT ;  /* 0x000000000000094d */ /* 0x000fea0003800000 */
.L_x_17:
[----:B------:R-:W-:-:S08]  /*1480*/  NOP ;  /* 0x0000000000007918 */ /* 0x000fd00000000000 */
[----:B------:R-:W0:Y:S02]  /*1490*/  USETMAXREG.TRY_ALLOC.CTAPOOL UP1, 0xe8 ;  /* 0x000000e8000079c8 */ /* 0x000e240008020600 */
[----:B0-----:R-:W-:-:S13]  /*14a0*/  PLOP3.LUT P0, PT, PT, PT, UP1, 0x80, 0x0 ;  /* 0x000000000000781c */ /* 0x001fda0003f0f018 */
[----:B------:R-:W-:Y:S05]  /*14b0*/  @!P0 BRA `(.L_x_17) ;  /* 0xfffffffc00f08947 */ /* 0x000fea000383ffff */
[----:B------:R-:W-:-:S13]  /*14c0*/  LOP3.LUT P0, RZ, R4, 0xff, RZ, 0xc0, !PT ;  /* 0x000000ff04ff7812 */ /* 0x000fda000780c0ff */
[----:B------:R-:W-:Y:S05]  /*14d0*/  @!P0 EXIT ;  /* 0x000000000000894d */ /* 0x000fea0003800000 */
[----:B------:R-:W0:Y:S01]  /*14e0*/  S2UR UR5, SR_CgaCtaId ;  /* 0x00000000000579c3 */ /* 0x000e220000008800 */
[----:B------:R-:W-:Y:S01]  /*14f0*/  VIADD R7, R7, 0xffffffff ;  /* 0xffffffff07077836 */ /* 0x000fe20000000000 */
[CC--:B------:R-:W-:Y:S01]  /*1500*/  LEA.HI R0, R6.reuse, R3.reuse, RZ, 0x2 ;  /* 0x0000000306007211 */ /* 0x0c0fe200078f10ff */
[----:B------:R-:W-:Y:S01]  /*1510*/  UMOV UR43, 0x400 ;  /* 0x00000400002b7882 */ /* 0x000fe20000000000 */
[----:B------:R-:W-:Y:S01]  /*1520*/  LEA.HI R6, R6, R3, RZ, 0x5 ;  /* 0x0000000306067211 */ /* 0x000fe200078f28ff */
[----:B------:R-:W-:Y:S01]  /*1530*/  USHF.R.U32.HI UR4, URZ, 0x1, UR37 ;  /* 0x000000013f047899 */ /* 0x000fe20008011625 */
[----:B------:R-:W-:Y:S01]  /*1540*/  R2UR UR45, R7 ;  /* 0x00000000072d72ca */ /* 0x000fe200000e0000 */
[----:B------:R-:W-:Y:S01]  /*1550*/  ULOP3.LUT UR44, UR37, 0x1, URZ, 0xc0, !UPT ;  /* 0x00000001252c7892 */ /* 0x000fe2000f8ec03f */
[--C-:B------:R-:W-:Y:S01]  /*1560*/  SHF.R.S32.HI R154, RZ, 0x2, R0.reuse ;  /* 0x00000002ff9a7819 */ /* 0x100fe20000011400 */
[----:B------:R-:W-:Y:S01]  /*1570*/  UISETP.LT.AND UP1, UPT, UR37, 0x1, UPT ;  /* 0x000000012500788c */ /* 0x000fe2000bf21270 */
[----:B------:R-:W-:Y:S01]  /*1580*/  SHF.R.S32.HI R5, RZ, 0x1f, R0 ;  /* 0x0000001fff057819 */ /* 0x000fe20000011400 */
[----:B------:R-:W-:Y:S01]  /*1590*/  ULOP3.LUT UR4, UR4, 0x1, URZ, 0xc0, !UPT ;  /* 0x0000000104047892 */ /* 0x000fe2000f8ec03f */
[----:B------:R-:W-:Y:S01]  /*15a0*/  LOP3.LUT R156, R0, 0xfffffffc, RZ, 0xc0, !PT ;  /* 0xfffffffc009c7812 */ /* 0x000fe200078ec0ff */
[----:B------:R-:W-:Y:S01]  /*15b0*/  ULDC UR6, c[0x0][0x284] ;  /* 0x0000a10000067ab9 */ /* 0x000fe20000000800 */
[----:B------:R-:W-:Y:S01]  /*15c0*/  LEA.HI R5, R5, R154, RZ, 0x3 ;  /* 0x0000009a05057211 */ /* 0x000fe200078f18ff */
[----:B------:R-:W-:Y:S01]  /*15d0*/  USEL UR44, UR44, URZ, !UP0 ;  /* 0x0000003f2c2c7287 */ /* 0x000fe2000c000000 */
[----:B------:R-:W-:Y:S01]  /*15e0*/  ISETP.NE.AND P0, PT, R7, RZ, PT ;  /* 0x000000ff0700720c */ /* 0x000fe20003f05270 */
[----:B------:R-:W-:Y:S01]  /*15f0*/  USEL UR47, UR37, 0x1, UP1 ;  /* 0x00000001252f7887 */ /* 0x000fe20008800000 */
[----:B------:R-:W-:Y:S01]  /*1600*/  LOP3.LUT R5, R5, 0xfffffff8, RZ, 0xc0, !PT ;  /* 0xfffffff805057812 */ /* 0x000fe200078ec0ff */
[----:B------:R-:W-:Y:S01]  /*1610*/  USHF.L.U32 UR45, UR45, 0x3, URZ ;  /* 0x000000032d2d7899 */ /* 0x000fe2000800063f */
[----:B------:R-:W-:Y:S01]  /*1620*/  IMAD.IADD R156, R3, 0x1, -R156 ;  /* 0x00000001039c7824 */ /* 0x000fe200078e0a9c */
[----:B------:R-:W-:Y:S01]  /*1630*/  UISETP.EQ.U32.AND UP0, UPT, UR4, 0x1, !UP0 ;  /* 0x000000010400788c */ /* 0x000fe2000c702070 */
[----:B------:R-:W-:Y:S01]  /*1640*/  SEL R172, RZ, 0x1, P0 ;  /* 0x00000001ffac7807 */ /* 0x000fe20000000000 */
[----:B------:R-:W-:Y:S01]  /*1650*/  IMAD.IADD R154, R154, 0x1, -R5 ;  /* 0x000000019a9a7824 */ /* 0x000fe200078e0a05 */
[----:B0-----:R-:W-:Y:S01]  /*1660*/  ULEA UR43, UR5, UR43, 0x18 ;  /* 0x0000002b052b7291 */ /* 0x001fe2000f8ec03f */
[----:B------:R-:W-:Y:S01]  /*1670*/  SHF.R.S32.HI R5, RZ, 0x5, R6 ;  /* 0x00000005ff057819 */ /* 0x000fe20000011406 */
[----:B------:R-:W-:Y:S01]  /*1680*/  IMAD.U32 R158, RZ, RZ, UR45 ;  /* 0x0000002dff9e7e24 */ /* 0x000fe2000f8e00ff */
[----:B------:R-:W-:Y:S01]  /*1690*/  ULOP3.LUT UR36, UR42, 0x1, URZ, 0xfc, !UPT ;  /* 0x000000012a247892 */ /* 0x000fe2000f8efc3f */
[--C-:B------:R-:W-:Y:S01]  /*16a0*/  SHF.R.S32.HI R155, RZ, 0x1f, R154.reuse ;  /* 0x0000001fff9b7819 */ /* 0x100fe2000001149a */
[----:B------:R-:W-:Y:S01]  /*16b0*/  UIADD3 UR46, UR43, 0x30, URZ ;  /* 0x000000302b2e7890 */ /* 0x000fe2000fffe03f */
[C-C-:B------:R-:W-:Y:S01]  /*16c0*/  IMAD R161, R5.reuse, -0x10, -R154.reuse ;  /* 0xfffffff005a17824 */ /* 0x140fe200078e0a9a */
[C---:B------:R-:W-:Y:S01]  /*16d0*/  LOP3.LUT R160, R158.reuse, 0x8, RZ, 0xc0, !PT ;  /* 0x000000089ea07812 */ /* 0x040fe200078ec0ff */
[----:B------:R-:W-:Y:S01]  /*16e0*/  UIADD3 UR47, -UR47, UR37, URZ ;  /* 0x000000252f2f7290 */ /* 0x000fe2000fffe13f */
[----:B------:R-:W-:Y:S01]  /*16f0*/  IMAD.WIDE R154, R5, 0x10, R154 ;  /* 0x00000010059a7825 */ /* 0x000fe200078e029a */
[----:B------:R-:W-:Y:S01]  /*1700*/  LOP3.LUT R158, R158, 0x8, RZ, 0xc, !PT ;  /* 0x000000089e9e7812 */ /* 0x000fe200078e0cff */
[----:B------:R-:W-:Y:S01]  /*1710*/  USEL UR48, URZ, 0x1, !UP0 ;  /* 0x000000013f307887 */ /* 0x000fe2000c000000 */
[----:B------:R-:W-:Y:S01]  /*1720*/  LOP3.LUT R160, R160, 0x18, RZ, 0x3c, !PT ;  /* 0x00000018a0a07812 */ /* 0x000fe200078e3cff */
[----:B------:R-:W-:-:S02]  /*1730*/  IMAD.U32 R157, RZ, RZ, UR46 ;  /* 0x0000002eff9d7e24 */ /* 0x000fc4000f8e00ff */
[----:B------:R-:W-:Y:S02]  /*1740*/  VIADD R161, R161, UR6 ;  /* 0x00000006a1a17c36 */ /* 0x000fe40008000000 */
[----:B------:R-:W-:-:S07]  /*1750*/  VIADD R159, R157, UR45 ;  /* 0x0000002d9d9f7c36 */ /* 0x000fce0008000000 */
.L_x_293:
[----:B------:R-:W-:Y:S01]  /*1760*/  SHF.L.U32 R0, R172, 0x1f, RZ ;  /* 0x0000001fac007819 */ /* 0x000fe200000006ff */
[----:B------:R-:W-:Y:S02]  /*1770*/  ULDC UR4, c[0x0][0x28c] ;  /* 0x0000a30000047ab9 */ /* 0x000fe40000000800 */
[----:B------:R-:W-:Y:S01]  /*1780*/  ISETP.LT.AND P1, PT, RZ, UR4, PT ;  /* 0x00000004ff007c0c */ /* 0x000fe2000bf21270 */
[----:B------:R-:W0:Y:S02]  /*1790*/  SYNCS.PHASECHK.TRANS64.TRYWAIT P0, [R157+UR45], R0 ;  /* 0x000000009d0075a7 */ /* 0x000e24000800016d */
[----:B0-234-:R-:W-:Y:S10]  /*17a0*/  @!P0 BRA `(.L_x_18) ;  /* 0x000000a400548947 */ /* 0x01dff40003800000 */
.L_x_313:
[----:B------:R-:W-:Y:S05]  /*17b0*/  @P1 BRA `(.L_x_19) ;  /* 0x0000000000401947 */ /* 0x000fea0003800000 */
[----:B0-----:R-:W-:Y:S01]  /*17c0*/  MOV R0, 0x0 ;  /* 0x0000000000007802 */ /* 0x001fe20000000f00 */
[----:B------:R-:W-:Y:S01]  /*17d0*/  ULDC.64 UR4, c[0x4][0x68] ;  /* 0x01001a0000047ab9 */ /* 0x000fe20000000a00 */
[----:B------:R-:W-:Y:S01]  /*17e0*/  ULDC.64 UR6, c[0x4][0x8] ;  /* 0x0100020000067ab9 */ /* 0x000fe20000000a00 */
[----:B------:R-:W-:Y:S01]  /*17f0*/  IMAD.U32 R4, RZ, RZ, UR4 ;  /* 0x00000004ff047e24 */ /* 0x000fe2000f8e00ff */
[----:B------:R0:W1:Y:S01]  /*1800*/  LDC.64 R14, c[0x4][R0] ;  /* 0x01000000000e7b82 */ /* 0x0000620000000a00 */
[----:B------:R-:W-:Y:S01]  /*1810*/  IMAD.U32 R5, RZ, RZ, UR5 ;  /* 0x00000005ff057e24 */ /* 0x000fe2000f8e00ff */
[----:B------:R-:W-:Y:S01]  /*1820*/  ULDC.64 UR4, c[0x4][0x70] ;  /* 0x01001c0000047ab9 */ /* 0x000fe20000000a00 */
[----:B------:R-:W-:Y:S02]  /*1830*/  IMAD.U32 R10, RZ, RZ, UR6 ;  /* 0x00000006ff0a7e24 */ /* 0x000fe4000f8e00ff */
[----:B------:R-:W-:Y:S02]  /*1840*/  IMAD.U32 R6, RZ, RZ, UR4 ;  /* 0x00000004ff067e24 */ /* 0x000fe4000f8e00ff */
[----:B------:R-:W-:-:S02]  /*1850*/  IMAD.U32 R7, RZ, RZ, UR5 ;  /* 0x00000005ff077e24 */ /* 0x000fc4000f8e00ff */
[----:B------:R-:W-:Y:S02]  /*1860*/  IMAD.U32 R11, RZ, RZ, UR7 ;  /* 0x00000007ff0b7e24 */ /* 0x000fe4000f8e00ff */
[----:B------:R-:W-:Y:S02]  /*1870*/  IMAD.MOV.U32 R8, RZ, RZ, 0x1e1 ;  /* 0x000001e1ff087424 */ /* 0x000fe400078e00ff */
[----:B------:R-:W-:Y:S02]  /*1880*/  IMAD.MOV.U32 R12, RZ, RZ, 0x1 ;  /* 0x00000001ff0c7424 */ /* 0x000fe400078e00ff */
[----:B0-----:R-:W-:-:S07]  /*1890*/  IMAD.MOV.U32 R13, RZ, RZ, RZ ;  /* 0x000000ffff0d7224 */ /* 0x001fce00078e00ff */
[----:B------:R-:W-:-:S07]  /*18a0*/  LEPC R20, `(.L_x_19) ;  /* 0x000000001014794e */ /* 0x000fce0000000000 */
[----:B-1---5:R-:W-:Y:S05]  /*18b0*/  CALL.ABS.NOINC R14 ;  /* 0x000000000e007343 */ /* 0x022fea0003c00000 */
.L_x_19:
[----:B0-----:R-:W-:-:S05]  /*18c0*/  IMAD.U32 R0, RZ, RZ, UR36 ;  /* 0x00000024ff007e24 */ /* 0x001fca000f8e00ff */
[----:B------:R-:W-:-:S13]  /*18d0*/  ISETP.NE.AND P0, PT, R0, 0x3, PT ;  /* 0x000000030000780c */ /* 0x000fda0003f05270 */
[----:B------:R-:W-:Y:S05]  /*18e0*/  @!P0 BRA `(.L_x_20) ;  /* 0x0000000000048947 */ /* 0x000fea0003800000 */
[----:B------:R-:W-:Y:S01]  /*18f0*/  BPT.TRAP 0x1 ;  /* 0x000000040000795c */ /* 0x000fe20000300000 */
.L_x_20:
[----:B------:R-:W-:Y:S02]  /*1900*/  IMAD.U32 R3, RZ, RZ, UR44 ;  /* 0x0000002cff037e24 */ /* 0x000fe4000f8e00ff */
[----:B------:R-:W-:-:S03]  /*1910*/  IMAD.U32 R0, RZ, RZ, UR48 ;  /* 0x00000030ff007e24 */ /* 0x000fc6000f8e00ff */
[----:B------:R-:W-:Y:S02]  /*1920*/  LEA R3, R3, UR43, 0x3 ;  /* 0x0000002b03037c11 */ /* 0x000fe4000f8e18ff */
[----:B------:R-:W-:-:S04]  /*1930*/  SHF.L.U32 R0, R0, 0x1f, RZ ;  /* 0x0000001f00007819 */ /* 0x000fc800000006ff */
[----:B------:R0:W1:Y:S01]  /*1940*/  SYNCS.PHASECHK.TRANS64.TRYWAIT P1, [R3+URZ], R0 ;  /* 0x00000000030075a7 */ /* 0x000062000802017f */
[----:B------:R-:W-:Y:S05]  /*1950*/  @!P0 BRA `(.L_x_21) ;  /* 0x0000000000048947 */ /* 0x000fea0003800000 */
[----:B------:R-:W-:Y:S01]  /*1960*/  BPT.TRAP 0x1 ;  /* 0x000000040000795c */ /* 0x000fe20000300000 */
.L_x_21:
[----:B------:R-:W-:-:S05]  /*1970*/  IMAD.U32 R4, RZ, RZ, UR47 ;  /* 0x0000002fff047e24 */ /* 0x000fca000f8e00ff */
[----:B------:R-:W-:Y:S01]  /*1980*/  ISETP.GE.AND P2, PT, R4, 0x1, PT ;  /* 0x000000010400780c */ /* 0x000fe20003f46270 */
[----:B-1----:R-:W-:-:S12]  /*1990*/  @P1 BRA `(.L_x_22) ;  /* 0x0000000000081947 */ /* 0x002fd80003800000 */
[----:B------:R-:W1:Y:S02]  /*19a0*/  SYNCS.PHASECHK.TRANS64.TRYWAIT P1, [R3+URZ], R0 ;  /* 0x00000000030075a7 */ /* 0x000e64000802017f */
[----:B-1----:R-:W-:Y:S05]  /*19b0*/  @!P1 BRA `(.L_x_23) ;  /* 0x000000a000e49947 */ /* 0x002fea0003800000 */
.L_x_22:
[----:B------:R-:W-:Y:S05]  /*19c0*/  WARPSYNC.ALL ;  /* 0x0000000000007948 */ /* 0x000fea0003800000 */
[----:B------:R-:W-:Y:S01]  /*19d0*/  UIADD3 UR4, UR43, 0x100, URZ ;  /* 0x000001002b047890 */ /* 0x000fe2000fffe03f */
[----:B------:R-:W-:Y:S01]  /*19e0*/  WARPGROUP.ARRIVE ;  /* 0x00000000000079c5 */ /* 0x000fe20000000000 */
[----:B------:R-:W-:Y:S02]  /*19f0*/  UIADD3 UR5, UR43, 0x8100, URZ ;  /* 0x000081002b057890 */ /* 0x000fe4000fffe03f */
[----:B------:R-:W-:Y:S02]  /*1a00*/  USHF.R.U32.HI UR4, URZ, 0x4, UR4 ;  /* 0x000000043f047899 */ /* 0x000fe40008011604 */
[----:B------:R-:W-:-:S02]  /*1a10*/  USHF.R.U32.HI UR5, URZ, 0x4, UR5 ;  /* 0x000000043f057899 */ /* 0x000fc40008011605 */
[----:B------:R-:W-:Y:S02]  /*1a20*/  ULOP3.LUT UR4, UR4, 0x3fff, URZ, 0xc0, !UPT ;  /* 0x00003fff04047892 */ /* 0x000fe4000f8ec03f */
[----:B------:R-:W-:Y:S02]  /*1a30*/  ULOP3.LUT UR5, UR5, 0x3fff, URZ, 0xc0, !UPT ;  /* 0x00003fff05057892 */ /* 0x000fe4000f8ec03f */
[----:B------:R-:W-:Y:S02]  /*1a40*/  ULOP3.LUT UR4, UR4, 0x10000, URZ, 0xfc, !UPT ;  /* 0x0001000004047892 */ /* 0x000fe4000f8efc3f */
[----:B------:R-:W-:Y:S02]  /*1a50*/  ULOP3.LUT UR5, UR5, 0x10000, URZ, 0xfc, !UPT ;  /* 0x0001000005057892 */ /* 0x000fe4000f8efc3f */
[----:B------:R-:W-:Y:S02]  /*1a60*/  ULEA UR7, UR44, UR4, 0xa ;  /* 0x000000042c077291 */ /* 0x000fe4000f8e503f */
[----:B------:R-:W-:Y:S01]  /*1a70*/  ULEA UR6, UR44, UR5, 0xc ;  /* 0x000000052c067291 */ /* 0x000fe2000f8e603f */
[----:B------:R-:W-:Y:S01]  /*1a80*/  UMOV UR9, 0x40000040 ;  /* 0x4000004000097882 */ /* 0x000fe20000000000 */
[----:B------:R-:W-:-:S03]  /*1a90*/  UMOV UR11, 0x40000040 ;  /* 0x40000040000b7882 */ /* 0x000fc60000000000 */
[----:B------:R-:W-:Y:S02]  /*1aa0*/  UMOV UR8, UR7 ;  /* 0x0000000700087c82 */ /* 0x000fe40008000000 */
[----:B------:R-:W-:Y:S02]  /*1ab0*/  UMOV UR10, UR6 ;  /* 0x00000006000a7c82 */ /* 0x000fe40008000000 */
[----:B------:R-:W-:Y:S01]  /*1ac0*/  HGMMA.64x256x8.F32.TF32 R24, gdesc[UR8], RZ, !UPT, gsb0 ;  /* 0x07e00000081879f0 */ /* 0x000fe2000c0028ff */
[----:B------:R-:W-:Y:S02]  /*1ad0*/  UIADD3 UR8, UR7, 0x2, URZ ;  /* 0x0000000207087890 */ /* 0x000fe4000fffe03f */
[----:B------:R-:W-:Y:S01]  /*1ae0*/  UIADD3 UR10, UR6, 0x2, URZ ;  /* 0x00000002060a7890 */ /* 0x000fe2000fffe03f */
[----:B------:R-:W-:Y:S01]  /*1af0*/  UMOV UR9, 0x40000040 ;  /* 0x4000004000097882 */ /* 0x000fe20000000000 */
[----:B------:R-:W-:Y:S01]  /*1b00*/  UMOV UR11, 0x40000040 ;  /* 0x40000040000b7882 */ /* 0x000fe20000000000 */
[----:B------:R-:W-:-:S02]  /*1b10*/  WARPGROUP.DEPBAR.LE gsb0, 0x0 ;  /* 0x00008000000079c5 */ /* 0x000fc40000010000 */
[----:B------:R-:W-:-:S15]  /*1b20*/  WARPGROUP.ARRIVE ;  /* 0x00000000000079c5 */ /* 0x000fde0000000000 */
[----:B------:R-:W-:-:S05]  /*1b30*/  NOP ;  /* 0x0000000000007918 */ /* 0x000fca0000000000 */
[----:B------:R-:W-:Y:S01]  /*1b40*/  HGMMA.64x256x8.F32.TF32 R24, gdesc[UR8], R24, gsb0 ;  /* 0x07e00000081879f0 */ /* 0x000fe20008002818 */
[----:B------:R-:W-:Y:S02]  /*1b50*/  UIADD3 UR8, UR7, 0x4, URZ ;  /* 0x0000000407087890 */ /* 0x000fe4000fffe03f */
[----:B------:R-:W-:Y:S01]  /*1b60*/  UIADD3 UR10, UR6, 0x4, URZ ;  /* 0x00000004060a7890 */ /* 0x000fe2000fffe03f */
[----:B------:R-:W-:Y:S01]  /*1b70*/  UMOV UR9, 0x40000040 ;  /* 0x4000004000097882 */ /* 0x000fe20000000000 */
[----:B------:R-:W-:Y:S01]  /*1b80*/  UMOV UR11, 0x40000040 ;  /* 0x40000040000b7882 */ /* 0x000fe20000000000 */
[----:B------:R-:W-:Y:S02]  /*1b90*/  WARPGROUP.DEPBAR.LE gsb0, 0x0 ;  /* 0x00008000000079c5 */ /* 0x000fe40000010000 */
        /* <DEDUP_REMOVED lines=42> */
[----:B------:R-:W-:Y:S03]  /*1e40*/  HGMMA.64x256x8.F32.TF32 R24, gdesc[UR8], R24, gsb0 ;  /* 0x07e00000081879f0 */ /* 0x000fe60008002818 */
[----:B------:R-:W-:Y:S02]  /*1e50*/  WARPGROUP.DEPBAR.LE gsb0, 0x0 ;  /* 0x00008000000079c5 */ /* 0x000fe40000010000 */
[----:B------:R-:W-:Y:S05]  /*1e60*/  @!P2 BRA `(.L_x_24) ;  /* 0x0000000400a4a947 */ /* 0x000fea0003800000 */
[----:B------:R-:W-:Y:S01]  /*1e70*/  UIADD3 UR6, UR44, 0x1, URZ ;  /* 0x000000012c067890 */ /* 0x000fe2000fffe03f */
[----:B01----:R-:W-:Y:S02]  /*1e80*/  IMAD.U32 R0, RZ, RZ, UR47 ;  /* 0x0000002fff007e24 */ /* 0x003fe4000f8e00ff */
[----:B------:R-:W-:Y:S01]  /*1e90*/  IMAD.U32 R3, RZ, RZ, UR44 ;  /* 0x0000002cff037e24 */ /* 0x000fe2000f8e00ff */
[----:B------:R-:W-:-:S04]  /*1ea0*/  UISETP.NE.AND UP0, UPT, UR6, 0x2, UPT ;  /* 0x000000020600788c */ /* 0x000fc8000bf05270 */
[----:B------:R-:W-:Y:S02]  /*1eb0*/  USEL UR7, URZ, 0x1, UP0 ;  /* 0x000000013f077887 */ /* 0x000fe40008000000 */
[----:B------:R-:W-:Y:S02]  /*1ec0*/  USEL UR6, UR6, URZ, UP0 ;  /* 0x0000003f06067287 */ /* 0x000fe40008000000 */
[----:B------:R-:W-:-:S06]  /*1ed0*/  ULOP3.LUT UR7, UR48, UR7, URZ, 0x3c, !UPT ;  /* 0x0000000730077292 */ /* 0x000fcc000f8e3c3f */
[----:B------:R-:W-:-:S07]  /*1ee0*/  IMAD.U32 R6, RZ, RZ, UR7 ;  /* 0x00000007ff067e24 */ /* 0x000fce000f8e00ff */
.L_x_31:
[----:B------:R-:W-:Y:S05]  /*1ef0*/  @!P0 BRA `(.L_x_25) ;  /* 0x0000000000048947 */ /* 0x000fea0003800000 */
[----:B------:R-:W-:Y:S01]  /*1f00*/  BPT.TRAP 0x1 ;  /* 0x000000040000795c */ /* 0x000fe20000300000 */
.L_x_25:
[----:B------:R-:W-:Y:S01]  /*1f10*/  ULEA UR7, UR6, UR43, 0x3 ;  /* 0x0000002b06077291 */ /* 0x000fe2000f8e183f */
[----:B------:R-:W-:-:S08]  /*1f20*/  SHF.L.U32 R4, R6, 0x1f, RZ ;  /* 0x0000001f06047819 */ /* 0x000fd000000006ff */
[----:B------:R0:W1:Y:S01]  /*1f30*/  SYNCS.PHASECHK.TRANS64.TRYWAIT P1, [UR7], R4 ;  /* 0x00000004ff0075a7 */ /* 0x0000620008020147 */
[----:B------:R-:W-:Y:S05]  /*1f40*/  @!P0 BRA `(.L_x_26) ;  /* 0x0000000000048947 */ /* 0x000fea0003800000 */
[----:B------:R-:W-:Y:S01]  /*1f50*/  BPT.TRAP 0x1 ;  /* 0x000000040000795c */ /* 0x000fe20000300000 */
.L_x_26:
[----:B-1----:R-:W-:Y:S05]  /*1f60*/  @P1 BRA `(.L_x_27) ;  /* 0x0000000000081947 */ /* 0x002fea0003800000 */
[----:B------:R-:W1:Y:S02]  /*1f70*/  SYNCS.PHASECHK.TRANS64.TRYWAIT P1, [UR7], R4 ;  /* 0x00000004ff0075a7 */ /* 0x000e640008020147 */
[----:B-1----:R-:W-:Y:S05]  /*1f80*/  @!P1 BRA `(.L_x_28) ;  /* 0x0000009c00849947 */ /* 0x002fea0003800000 */
.L_x_27:
[----:B------:R-:W-:Y:S01]  /*1f90*/  ULEA UR12, UR6, UR4, 0xa ;  /* 0x00000004060c7291 */ /* 0x000fe2000f8e503f */
[----:B------:R-:W-:Y:S01]  /*1fa0*/  WARPGROUP.ARRIVE ;  /* 0x00000000000079c5 */ /* 0x000fe20000000000 */
[----:B------:R-:W-:Y:S01]  /*1fb0*/  ULEA UR7, UR6, UR5, 0xc ;  /* 0x0000000506077291 */ /* 0x000fe2000f8e603f */
[----:B------:R-:W-:Y:S01]  /*1fc0*/  UMOV UR9, 0x40000040 ;  /* 0x4000004000097882 */ /* 0x000fe20000000000 */
[----:B------:R-:W-:-:S03]  /*1fd0*/  UMOV UR11, 0x40000040 ;  /* 0x40000040000b7882 */ /* 0x000fc60000000000 */
[----:B------:R-:W-:Y:S02]  /*1fe0*/  UMOV UR8, UR12 ;  /* 0x0000000c00087c82 */ /* 0x000fe40008000000 */
[----:B------:R-:W-:Y:S02]  /*1ff0*/  UMOV UR10, UR7 ;  /* 0x00000007000a7c82 */ /* 0x000fe40008000000 */
[----:B------:R-:W-:Y:S01]  /*2000*/  HGMMA.64x256x8.F32.TF32 R24, gdesc[UR8], R24, gsb0 ;  /* 0x07e00000081879f0 */ /* 0x000fe20008002818 */
        /* <DEDUP_REMOVED lines=58> */
[----:B------:R-:W-:Y:S01]  /*23b0*/  BPT.TRAP 0x1 ;  /* 0x000000040000795c */ /* 0x000fe20000300000 */
.L_x_29:
[----:B------:R-:W-:Y:S01]  /*23c0*/  ISETP.NE.AND P1, PT, R152, RZ, PT ;  /* 0x000000ff9800720c */ /* 0x000fe20003f25270 */
[----:B------:R-:W-:-:S12]  /*23d0*/  UISETP.GT.U32.AND UP0, UPT, UR42, 0x1, UPT ;  /* 0x000000012a00788c */ /* 0x000fd8000bf04070 */
[----:B01----:R-:W-:-:S05]  /*23e0*/  @P1 LEA R4, R3, UR43, 0x3 ;  /* 0x0000002b03041c11 */ /* 0x003fca000f8e18ff */
[----:B------:R-:W-:-:S05]  /*23f0*/  @P1 VIADD R4, R4, 0x10 ;  /* 0x0000001004041836 */ /* 0x000fca0000000000 */
[----:B------:R-:W-:-:S04]  /*2400*/  @P1 PRMT R4, R153, 0x654, R4 ;  /* 0x0000065499041816 */ /* 0x000fc80000000004 */
[----:B------:R0:W-:Y:S01]  /*2410*/  @P1 SYNCS.ARRIVE.TRANS64.RED.A1T0 RZ, [R4+URZ], RZ ;  /* 0x000000ff04ff19a7 */ /* 0x0001e2000810043f */
[----:B------:R-:W-:-:S13]  /*2420*/  PLOP3.LUT P1, PT, PT, PT, UP0, 0x80, 0x0 ;  /* 0x000000000000781c */ /* 0x000fda0003f2f008 */
[----:B0-----:R-:W-:Y:S05]  /*2430*/  @P1 BRA `(.L_x_30) ;  /* 0x0000000000041947 */ /* 0x001fea0003800000 */
[----:B------:R-:W-:Y:S01]  /*2440*/  BPT.TRAP 0x1 ;  /* 0x000000040000795c */ /* 0x000fe20000300000 */
.L_x_30:
[----:B------:R-:W-:Y:S01]  /*2450*/  UIADD3 UR6, UR6, 0x1, URZ ;  /* 0x0000000106067890 */ /* 0x000fe2000fffe03f */
[C---:B------:R-:W-:Y:S01]  /*2460*/  ISETP.GT.AND P2, PT, R0.reuse, 0x1, PT ;  /* 0x000000010000780c */ /* 0x040fe20003f44270 */
[----:B------:R-:W-:Y:S02]  /*2470*/  VIADD R3, R3, 0x1 ;  /* 0x0000000103037836 */ /* 0x000fe40000000000 */
[----:B------:R-:W-:Y:S01]  /*2480*/  UISETP.NE.AND UP0, UPT, UR6, 0x2, UPT ;  /* 0x000000020600788c */ /* 0x000fe2000bf05270 */
[----:B------:R-:W-:Y:S02]  /*2490*/  VIADD R0, R0, 0xffffffff ;  /* 0xffffffff00007836 */ /* 0x000fe40000000000 */
[C---:B------:R-:W-:Y:S01]  /*24a0*/  ISETP.NE.AND P1, PT, R3.reuse, 0x2, PT ;  /* 0x000000020300780c */ /* 0x040fe20003f25270 */
[----:B------:R-:W-:Y:S02]  /*24b0*/  USEL UR7, URZ, 0x1, UP0 ;  /* 0x000000013f077887 */ /* 0x000fe40008000000 */
[----:B------:R-:W-:Y:S01]  /*24c0*/  USEL UR6, UR6, URZ, UP0 ;  /* 0x0000003f06067287 */ /* 0x000fe20008000000 */
[----:B------:R-:W-:-:S03]  /*24d0*/  SEL R3, R3, RZ, P1 ;  /* 0x000000ff03037207 */ /* 0x000fc60000800000 */
[----:B------:R-:W-:Y:S01]  /*24e0*/  LOP3.LUT R6, R6, UR7, RZ, 0x3c, !PT ;  /* 0x0000000706067c12 */ /* 0x000fe2000f8e3cff */
[----:B------:R-:W-:Y:S07]  /*24f0*/  @P2 BRA `(.L_x_31) ;  /* 0xfffffff8007c2947 */ /* 0x000fee000383ffff */
.L_x_24:
[----:B------:R-:W-:Y:S01]  /*2500*/  ULDC UR4, c[0x0][0x28c] ;  /* 0x0000a30000047ab9 */ /* 0x000fe20000000800 */
[----:B------:R2:W-:Y:S01]  /*2510*/  SYNCS.ARRIVE.TRANS64.A1T0 RZ, [R158+UR46], RZ ;  /* 0x000000ff9eff79a7 */ /* 0x0005e2000810002e */
[----:B------:R-:W-:-:S06]  /*2520*/  UISETP.GE.AND UP0, UPT, UR4, 0x1, UPT ;  /* 0x000000010400788c */ /* 0x000fcc000bf06270 */
[----:B------:R-:W-:-:S13]  /*2530*/  PLOP3.LUT P1, PT, PT, PT, UP0, 0x80, 0x0 ;  /* 0x000000000000781c */ /* 0x000fda0003f2f008 */
[----:B--2---:R-:W-:Y:S05]  /*2540*/  @!P1 BRA `(.L_x_32) ;  /* 0x0000000000409947 */ /* 0x004fea0003800000 */
[----:B------:R-:W-:Y:S05]  /*2550*/  @!P0 BRA `(.L_x_33) ;  /* 0x0000000000048947 */ /* 0x000fea0003800000 */
[----:B------:R-:W-:Y:S01]  /*2560*/  BPT.TRAP 0x1 ;  /* 0x000000040000795c */ /* 0x000fe20000300000 */
.L_x_33:
[----:B------:R-:W-:Y:S01]  /*2570*/  ISETP.NE.AND P0, PT, R152, RZ, PT ;  /* 0x000000ff9800720c */ /* 0x000fe20003f05270 */
[----:B01----:R-:W-:-:S12]  /*2580*/  IMAD.U32 R3, RZ, RZ, UR43 ;  /* 0x0000002bff037e24 */ /* 0x003fd8000f8e00ff */
[----:B------:R-:W-:-:S05]  /*2590*/  VOTEU.ANY UP0, P0 ;  /* 0x00000000003f7886 */ /* 0x000fca0000000100 */
[----:B------:R-:W-:Y:S02]  /*25a0*/  @UP0 UIADD3 UR5, UR47, UR44, URZ ;  /* 0x0000002c2f050290 */ /* 0x000fe4000fffe03f */
[----:B------:R-:W-:-:S04]  /*25b0*/  UISETP.GT.U32.AND UP0, UPT, UR42, 0x1, UPT ;  /* 0x000000012a00788c */ /* 0x000fc8000bf04070 */
[----:B------:R-:W-:-:S04]  /*25c0*/  IMAD.U32 R0, RZ, RZ, UR5 ;  /* 0x00000005ff007e24 */ /* 0x000fc8000f8e00ff */
[----:B------:R-:W-:-:S05]  /*25d0*/  @P0 IMAD.SHL.U32 R0, R0, 0x8, RZ ;  /* 0x0000000800000824 */ /* 0x000fca00078e00ff */
[----:B------:R-:W-:-:S04]  /*25e0*/  @P0 LOP3.LUT R0, R0, 0x8, RZ, 0xc0, !PT ;  /* 0x0000000800000812 */ /* 0x000fc800078ec0ff */
[----:B------:R-:W-:-:S04]  /*25f0*/  @P0 IADD3 R0, R3, 0x10, R0 ;  /* 0x0000001003000810 */ /* 0x000fc80007ffe000 */
[----:B------:R-:W-:-:S04]  /*2600*/  @P0 PRMT R0, R153, 0x654, R0 ;  /* 0x0000065499000816 */ /* 0x000fc80000000000 */
[----:B------:R2:W-:Y:S01]  /*2610*/  @P0 SYNCS.ARRIVE.TRANS64.RED.A1T0 RZ, [R0+URZ], RZ ;  /* 0x000000ff00ff09a7 */ /* 0x0005e2000810043f */
[----:B------:R-:W-:-:S13]  /*2620*/  PLOP3.LUT P0, PT, PT, PT, UP0, 0x80, 0x0 ;  /* 0x000000000000781c */ /* 0x000fda0003f0f008 */
[----:B--2---:R-:W-:Y:S05]  /*2630*/  @P0 BRA `(.L_x_32) ;  /* 0x0000000000040947 */ /* 0x004fea0003800000 */
[----:B------:R-:W-:Y:S01]  /*2640*/  BPT.TRAP 0x1 ;  /* 0x000000040000795c */ /* 0x000fe20000300000 */
.L_x_32:
[----:B01----:R-:W-:Y:S01]  /*2650*/  SHF.L.U32 R0, R172, 0x1f, RZ ;  /* 0x0000001fac007819 */ /* 0x003fe200000006ff */
[----:B------:R-:W-:Y:S01]  /*2660*/  ULEA UR6, UR37, UR44, 0x1 ;  /* 0x0000002c25067291 */ /* 0x000fe2000f8e083f */
[----:B------:R-:W0:Y:S01]  /*2670*/  LDC R7, c[0x0][0x288] ;  /* 0x0000a200ff077b82 */ /* 0x000e220000000800 */
[----:B------:R-:W-:Y:S01]  /*2680*/  UIADD3 UR4, UR4, 0x7e, URZ ;  /* 0x0000007e04047890 */ /* 0x000fe2000fffe03f */
[----:B------:R-:W-:Y:S01]  /*2690*/  IMAD.SHL.U32 R12, R156, 0x2, RZ ;  /* 0x000000029c0c7824 */ /* 0x000fe200078e00ff */
[----:B------:R-:W-:Y:S02]  /*26a0*/  USHF.R.U32.HI UR5, URZ, 0x1, UR6 ;  /* 0x000000013f057899 */ /* 0x000fe40008011606 */
[----:B------:R-:W-:Y:S02]  /*26b0*/  UISETP.GT.U32.AND UP0, UPT, UR6, 0x1, UPT ;  /* 0x000000010600788c */ /* 0x000fe4000bf04070 */
[----:B------:R-:W-:Y:S01]  /*26c0*/  ULOP3.LUT UR5, UR5, 0x1, URZ, 0xc0, !UPT ;  /* 0x0000000105057892 */ /* 0x000fe2000f8ec03f */
[----:B------:R-:W1:Y:S01]  /*26d0*/  SYNCS.PHASECHK.TRANS64.TRYWAIT P0, [R157+UR45+0x10], R0 ;  /* 0x000010009d0075a7 */ /* 0x000e62000800016d */
[----:B------:R-:W-:Y:S01]  /*26e0*/  UISETP.LT.U32.AND UP0, UPT, UR4, 0x7f, UP0 ;  /* 0x0000007f0400788c */ /* 0x000fe20008701070 */
[----:B------:R-:W-:Y:S01]  /*26f0*/  SHF.R.S32.HI R13, RZ, 0x1f, R12 ;  /* 0x0000001fff0d7819 */ /* 0x000fe2000001140c */
[----:B------:R-:W-:-:S02]  /*2700*/  UISETP.NE.U32.AND UP1, UPT, UR5, 0x1, UPT ;  /* 0x000000010500788c */ /* 0x000fc4000bf25070 */
[----:B------:R-:W-:Y:S02]  /*2710*/  USEL UR5, URZ, 0x1, !UP0 ;  /* 0x000000013f057887 */ /* 0x000fe4000c000000 */
[----:B------:R-:W-:-:S04]  /*2720*/  UISETP.GT.U32.AND UP1, UPT, UR4, 0x7e, !UP1 ;  /* 0x0000007e0400788c */ /* 0x000fc8000cf24070 */
[----:B------:R-:W-:-:S04]  /*2730*/  USEL UR4, URZ, 0x1, !UP1 ;  /* 0x000000013f047887 */ /* 0x000fc8000c800000 */
[----:B------:R-:W-:Y:S01]  /*2740*/  ULOP3.LUT UR48, UR4, UR48, UR5, 0x96, !UPT ;  /* 0x0000003004307292 */ /* 0x000fe2000f8e9605 */
[----:B01----:R-:W-:Y:S11]  /*2750*/  @!P0 BRA `(.L_x_34) ;  /* 0x0000009400a88947 */ /* 0x003ff60003800000 */
.L_x_314:
[----:B------:R-:W-:Y:S01]  /*2760*/  IMAD.SHL.U32 R4, R18, 0x40, RZ ;  /* 0x0000004012047824 */ /* 0x000fe200078e00ff */
[----:B------:R-:W-:Y:S01]  /*2770*/  ULDC UR6, c[0x0][0x284] ;  /* 0x0000a10000067ab9 */ /* 0x000fe20000000800 */
[----:B------:R-:W-:Y:S01]  /*2780*/  IMAD.SHL.U32 R14, R2, 0x100, RZ ;  /* 0x00000100020e7824 */ /* 0x000fe200078e00ff */
[----:B------:R-:W-:Y:S01]  /*2790*/  SHF.R.S32.HI R167, RZ, 0x1f, R19 ;  /* 0x0000001fffa77819 */ /* 0x000fe20000011413 */
[----:B------:R-:W-:Y:S01]  /*27a0*/  ULDC.64 UR4, c[0x0][0x5d0] ;  /* 0x0001740000047ab9 */ /* 0x000fe20000000a00 */
[----:B------:R-:W-:Y:S01]  /*27b0*/  ISETP.GE.AND P0, PT, R4, UR6, PT ;  /* 0x0000000604007c0c */ /* 0x000fe2000bf06270 */
[----:B------:R-:W-:Y:S01]  /*27c0*/  IMAD.WIDE.U32 R2, R19, UR4, R12 ;  /* 0x0000000413027c25 */ /* 0x000fe2000f8e000c */
[----:B------:R-:W-:Y:S01]  /*27d0*/  SHF.R.S32.HI R15, RZ, 0x1f, R14 ;  /* 0x0000001fff0f7819 */ /* 0x000fe2000001140e */
[----:B------:R-:W-:Y:S01]  /*27e0*/  ULOP3.LUT UR44, UR44, 0x1, URZ, 0xc0, !UPT ;  /* 0x000000012c2c7892 */ /* 0x000fe2000f8ec03f */
[C---:B------:R-:W-:Y:S01]  /*27f0*/  ISETP.GE.OR P0, PT, R14.reuse, R7, P0 ;  /* 0x000000070e00720c */ /* 0x040fe20000706670 */
[----:B0-----:R-:W-:Y:S01]  /*2800*/  IMAD R0, R167, UR4, RZ ;  /* 0x00000004a7007c24 */ /* 0x001fe2000f8e02ff */
[----:B------:R-:W-:-:S03]  /*2810*/  IADD3 R164, P1, R14, R2, RZ ;  /* 0x000000020ea47210 */ /* 0x000fc60007f3e0ff */
[----:B------:R-:W-:-:S05]  /*2820*/  IMAD R5, R19, UR5, R0 ;  /* 0x0000000513057c24 */ /* 0x000fca000f8e0200 */
[----:B------:R-:W-:-:S03]  /*2830*/  IADD3.X R165, R15, R3, R5, P1, !PT ;  /* 0x000000030fa57210 */ /* 0x000fc60000ffe405 */
[----:B------:R-:W-:Y:S05]  /*2840*/  @P0 BRA `(.L_x_35) ;  /* 0x0000007c000c0947 */ /* 0x000fea0003800000 */
[----:B------:R-:W0:Y:S01]  /*2850*/  LDC.64 R10, c[0x0][0x5c8] ;  /* 0x00017200ff0a7b82 */ /* 0x000e220000000a00 */
[----:B-----5:R-:W-:Y:S01]  /*2860*/  FSETP.NEU.AND P0, PT, R22, RZ, PT ;  /* 0x000000ff1600720b */ /* 0x020fe20003f0d000 */
[----:B------:R-:W-:Y:S01]  /*2870*/  IMAD R3, R156, -0x2, R7 ;  /* 0xfffffffe9c037824 */ /* 0x000fe200078e0207 */
[----:B------:R-:W-:Y:S01]  /*2880*/  BSSY B0, `(.L_x_35) ;  /* 0x00007bf000007945 */ /* 0x000fe20003800000 */
[----:B------:R-:W-:-:S04]  /*2890*/  IMAD.WIDE R162, R18, 0x40, R154 ;  /* 0x0000004012a27825 */ /* 0x000fc800078e029a */
[----:B------:R-:W-:Y:S02]  /*28a0*/  IMAD.IADD R0, R3, 0x1, -R14 ;  /* 0x0000000103007824 */ /* 0x000fe400078e0a0e */
[----:B------:R-:W-:-:S03]  /*28b0*/  IMAD.IADD R2, R161, 0x1, -R4 ;  /* 0x00000001a1027824 */ /* 0x000fc600078e0a04 */
[----:B------:R-:W-:-:S04]  /*28c0*/  ISETP.GT.AND P2, PT, R0, RZ, PT ;  /* 0x000000ff0000720c */ /* 0x000fc80003f44270 */
[----:B------:R-:W-:Y:S01]  /*28d0*/  ISETP.GT.AND P4, PT, R2, RZ, P2 ;  /* 0x000000ff0200720c */ /* 0x000fe20001784270 */
[-C--:B0-----:R-:W-:Y:S02]  /*28e0*/  IMAD R3, R163, R10.reuse, RZ ;  /* 0x0000000aa3037224 */ /* 0x081fe400078e02ff */
[----:B------:R-:W-:-:S04]  /*28f0*/  IMAD.WIDE.U32 R164, R162, R10, R164 ;  /* 0x0000000aa2a47225 */ /* 0x000fc800078e00a4 */
[----:B------:R-:W-:-:S04]  /*2900*/  IMAD R3, R162, R11, R3 ;  /* 0x0000000ba2037224 */ /* 0x000fc800078e0203 */
[----:B------:R-:W-:Y:S01]  /*2910*/  IMAD.IADD R173, R165, 0x1, R3 ;  /* 0x00000001a5ad7824 */ /* 0x000fe200078e0203 */
[----:B------:R-:W-:Y:S06]  /*2920*/  @!P0 BRA `(.L_x_36) ;  /* 0x0000005400988947 */ /* 0x000fec0003800000 */
[----:B------:R-:W0:Y:S01]  /*2930*/  LDC.64 R20, c[0x0][0x5b8] ;  /* 0x00016e00ff147b82 */ /* 0x000e220000000a00 */
[----:B------:R-:W-:-:S07]  /*2940*/  ULDC.64 UR4, c[0x0][0x5c0] ;  /* 0x0001700000047ab9 */ /* 0x000fce0000000a00 */
[----:B------:R-:W1:Y:S08]  /*2950*/  LDC.64 R174, c[0x0][0x5b0] ;  /* 0x00016c00ffae7b82 */ /* 0x000e700000000a00 */
[----:B------:R-:W2:Y:S01]  /*2960*/  LDC.64 R8, c[0x0][0x5a8] ;  /* 0x00016a00ff087b82 */ /* 0x000ea20000000a00 */
[-C--:B0-----:R-:W-:Y:S02]  /*2970*/  IMAD R6, R167, R20.reuse, RZ ;  /* 0x00000014a7067224 */ /* 0x081fe400078e02ff */
[----:B------:R-:W-:-:S04]  /*2980*/  IMAD.WIDE.U32 R4, R19, R20, R12 ;  /* 0x0000001413047225 */ /* 0x000fc800078e000c */
[----:B------:R-:W-:Y:S01]  /*2990*/  IMAD R165, R19, R21, R6 ;  /* 0x0000001513a57224 */ /* 0x000fe200078e0206 */
[----:B------:R-:W-:Y:S01]  /*29a0*/  IADD3 R166, P0, R14, R4, RZ ;  /* 0x000000040ea67210 */ /* 0x000fe20007f1e0ff */
[----:B-1----:R-:W-:-:S03]  /*29b0*/  IMAD R3, R163, R174, RZ ;  /* 0x000000aea3037224 */ /* 0x002fc600078e02ff */
[----:B------:R-:W-:Y:S01]  /*29c0*/  IADD3.X R167, R15, R5, R165, P0, !PT ;  /* 0x000000050fa77210 */ /* 0x000fe200007fe4a5 */
[C---:B------:R-:W-:Y:S02]  /*29d0*/  IMAD R163, R162.reuse, R175, R3 ;  /* 0x000000afa2a37224 */ /* 0x040fe400078e0203 */
[----:B------:R-:W-:-:S04]  /*29e0*/  IMAD.WIDE.U32 R4, R162, R174, R166 ;  /* 0x000000aea2047225 */ /* 0x000fc800078e00a6 */
[----:B------:R-:W-:Y:S01]  /*29f0*/  IMAD.IADD R3, R5, 0x1, R163 ;  /* 0x0000000105037824 */ /* 0x000fe200078e02a3 */
[----:B--2---:R-:W-:-:S04]  /*2a00*/  LEA R6, P0, R4, R8, 0x2 ;  /* 0x0000000804067211 */ /* 0x004fc800078010ff */
[----:B------:R-:W-:-:S05]  /*2a10*/  LEA.HI.X R7, R4, R9, R3, 0x2, P0 ;  /* 0x0000000904077211 */ /* 0x000fca00000f1403 */
[----:B------:R0:W2:Y:S01]  /*2a20*/  @P4 LDG.E.LTC128B R3, desc[UR50][R6.64] ;  /* 0x0000003206034981 */ /* 0x0000a2000c1e1920 */
[----:B------:R-:W-:Y:S01]  /*2a30*/  IMAD.WIDE.U32 R4, R162, R174, R14 ;  /* 0x000000aea2047225 */ /* 0x000fe200078e000e */
[C---:B------:R-:W-:Y:S01]  /*2a40*/  SHF.L.U64.HI R171, R174.reuse, 0x3, R175 ;  /* 0x00000003aeab7819 */ /* 0x040fe200000102af */
[----:B------:R-:W-:Y:S02]  /*2a50*/  BSSY B1, `(.L_x_37) ;  /* 0x0000014000017945 */ /* 0x000fe40003800000 */
[----:B------:R-:W-:Y:S01]  /*2a60*/  IMAD.SHL.U32 R170, R174, 0x8, RZ ;  /* 0x00000008aeaa7824 */ /* 0x000fe200078e00ff */
[----:B------:R-:W-:Y:S02]  /*2a70*/  IADD3 R168, P0, R12, R4, RZ ;  /* 0x000000040ca87210 */ /* 0x000fe40007f1e0ff */
[----:B------:R-:W-:Y:S01]  /*2a80*/  LEA R4, P1, R164, UR4, 0x2 ;  /* 0x00000004a4047c11 */ /* 0x000fe2000f8210ff */
[----:B------:R-:W-:Y:S01]  /*2a90*/  IMAD.WIDE.U32 R170, R162, R174, R170 ;  /* 0x000000aea2aa7225 */ /* 0x000fe200078e00aa */
[----:B------:R-:W-:-:S02]  /*2aa0*/  IADD3.X R169, R13, R163, R5, P0, !PT ;  /* 0x000000a30da97210 */ /* 0x000fc400007fe405 */
[----:B------:R-:W-:Y:S02]  /*2ab0*/  LEA.HI.X R5, R164, UR5, R173, 0x2, P1 ;  /* 0x00000005a4057c11 */ /* 0x000fe400088f14ad */
[----:B------:R-:W-:Y:S01]  /*2ac0*/  ISETP.GT.AND P0, PT, R0, 0x1, PT ;  /* 0x000000010000780c */ /* 0x000fe20003f04270 */
[----:B------:R-:W-:-:S03]  /*2ad0*/  IMAD.WIDE.U32 R168, R19, R20, R168 ;  /* 0x0000001413a87225 */ /* 0x000fc600078e00a8 */
[----:B------:R-:W-:Y:S01]  /*2ae0*/  ISETP.GT.AND P1, PT, R2, RZ, P0 ;  /* 0x000000ff0200720c */ /* 0x000fe20000724270 */
[----:B0-----:R-:W-:Y:S01]  /*2af0*/  IMAD.IADD R7, R165, 0x1, R169 ;  /* 0x00000001a5077824 */ /* 0x001fe200078e02a9 */
[----:B------:R-:W-:-:S04]  /*2b00*/  LEA R6, P3, R168, R8, 0x2 ;  /* 0x00000008a8067211 */ /* 0x000fc800078610ff */
[----:B------:R-:W-:Y:S02]  /*2b10*/  LEA.HI.X R7, R168, R9, R7, 0x2, P3 ;  /* 0x00000009a8077211 */ /* 0x000fe400018f1407 */
[----:B--2---:R-:W-:-:S05]  /*2b20*/  LOP3.LUT R21, R3, 0xffffe000, RZ, 0xc0, !PT ;  /* 0xffffe00003157812 */ /* 0x004fca00078ec0ff */
[----:B------:R-:W-:-:S04]  /*2b30*/  FMUL R21, R21, R22 ;  /* 0x0000001615157220 */ /* 0x000fc80000400000 */
[----:B------:R-:W-:-:S05]  /*2b40*/  FFMA R21, R24, R23, R21 ;  /* 0x0000001718157223 */ /* 0x000fca0000000015 */
[----:B------:R-:W-:-:S05]  /*2b50*/  F2FP.TF32.F32.PACK_B R21, R21 ;  /* 0x00000015ff15723e */ /* 0x000fca00024050ff */
[----:B------:R0:W-:Y:S01]  /*2b60*/  @P4 STG.E desc[UR50][R4.64], R21 ;  /* 0x0000001504004986 */ /* 0x0001e2000c101932 */
[----:B------:R-:W-:Y:S05]  /*2b70*/  @!P1 BRA `(.L_x_38) ;  /* 0x0000000000049947 */ /* 0x000fea0003800000 */
[----:B------:R1:W5:Y:S02]  /*2b80*/  LDG.E.LTC128B R3, desc[UR50][R6.64+0x4] ;  /* 0x0000043206037981 */ /* 0x000364000c1e1920 */
.L_x_38:
[----:B------:R-:W-:Y:S05]  /*2b90*/  BSYNC B1 ;  /* 0x0000000000017941 */ /* 0x000fea0003800000 */
.L_x_37:
[----:B0----5:R-:W-:Y:S01]  /*2ba0*/  LOP3.LUT R21, R3, 0xffffe000, RZ, 0xc0, !PT ;  /* 0xffffe00003157812 */ /* 0x021fe200078ec0ff */
[----:B------:R-:W-:Y:S01]  /*2bb0*/  IMAD.IADD R169, R163, 0x1, R171 ;  /* 0x00000001a3a97824 */ /* 0x000fe200078e02ab */
[----:B------:R-:W-:Y:S02]  /*2bc0*/  IADD3 R162, P3, R166, R170, RZ ;  /* 0x000000aaa6a27210 */ /* 0x000fe40007f7e0ff */
[----:B------:R-:W-:Y:S01]  /*2bd0*/  ISETP.GT.AND P2, PT, R2, 0x8, P2 ;  /* 0x000000080200780c */ /* 0x000fe20001744270 */
[----:B------:R-:W-:Y:S02]  /*2be0*/  FMUL R18, R21, R22 ;  /* 0x0000001615127220 */ /* 0x000fe40000400000 */
[----:B------:R-:W-:Y:S01]  /*2bf0*/  IMAD.X R166, R169, 0x1, R167, P3 ;  /* 0x00000001a9a67824 */ /* 0x000fe200018e06a7 */
[----:B------:R-:W-:Y:S01]  /*2c00*/  LEA R24, P3, R162, R8, 0x2 ;  /* 0x00000008a2187211 */ /* 0x000fe200078610ff */
[----:B------:R-:W-:Y:S01]  /*2c10*/  FFMA R163, R25, R23, R18 ;  /* 0x0000001719a37223 */ /* 0x000fe20000000012 */
[----:B------:R-:W-:-:S02]  /*2c20*/  IMAD.MOV.U32 R18, RZ, RZ, R3 ;  /* 0x000000ffff127224 */ /* 0x000fc400078e0003 */
[----:B------:R-:W-:Y:S02]  /*2c30*/  LEA.HI.X R25, R162, R9, R166, 0x2, P3 ;  /* 0x00000009a2197211 */ /* 0x000fe400018f14a6 */
[----:B------:R-:W-:-:S05]  /*2c40*/  F2FP.TF32.F32.PACK_B R163, R163 ;  /* 0x000000a3ffa3723e */ /* 0x000fca00024050ff */
[----:B------:R0:W-:Y:S04]  /*2c50*/  @P1 STG.E desc[UR50][R4.64+0x4], R163 ;  /* 0x000004a304001986 */ /* 0x0001e8000c101932 */
[----:B------:R-:W2:Y:S01]  /*2c60*/  @P2 LDG.E.LTC128B R18, desc[UR50][R24.64] ;  /* 0x0000003218122981 */ /* 0x000ea2000c1e1920 */
[----:B------:R-:W-:Y:S01]  /*2c70*/  IADD3 R12, P1, P3, R12, R170, R14 ;  /* 0x000000aa0c0c7210 */ /* 0x000fe20007b3e00e */
[----:B------:R-:W-:Y:S01]  /*2c80*/  BSSY B1, `(.L_x_39) ;  /* 0x0000011000017945 */ /* 0x000fe20003800000 */
[C---:B------:R-:W-:Y:S02]  /*2c90*/  SHF.L.U64.HI R11, R10.reuse, 0x5, R11 ;  /* 0x000000050a0b7819 */ /* 0x040fe4000001020b */
[----:B------:R-:W-:Y:S02]  /*2ca0*/  IADD3.X R13, R13, R169, R15, P1, P3 ;  /* 0x000000a90d0d7210 */ /* 0x000fe40000fe640f */
[----:B------:R-:W-:-:S02]  /*2cb0*/  LEA R10, P1, R10, R4, 0x5 ;  /* 0x000000040a0a7211 */ /* 0x000fc400078228ff */
[----:B------:R-:W-:Y:S01]  /*2cc0*/  ISETP.GT.AND P0, PT, R2, 0x8, P0 ;  /* 0x000000080200780c */ /* 0x000fe20000704270 */
[----:B------:R-:W-:-:S04]  /*2cd0*/  IMAD.WIDE.U32 R20, R19, R20, R12 ;  /* 0x0000001413147225 */ /* 0x000fc800078e000c */
[----:B------:R-:W-:Y:S01]  /*2ce0*/  IMAD.X R11, R11, 0x1, R5, P1 ;  /* 0x000000010b0b7824 */ /* 0x000fe200008e0605 */
[----:B------:R-:W-:Y:S02]  /*2cf0*/  LEA R8, P3, R20, R8, 0x2 ;  /* 0x0000000814087211 */ /* 0x000fe400078610ff */
[----:B--2---:R-:W-:-:S05]  /*2d00*/  LOP3.LUT R3, R18, 0xffffe000, RZ, 0xc0, !PT ;  /* 0xffffe00012037812 */ /* 0x004fca00078ec0ff */
[----:B------:R-:W-:-:S04]  /*2d10*/  FMUL R3, R3, R22 ;  /* 0x0000001603037220 */ /* 0x000fc80000400000 */
[----:B------:R-:W-:Y:S01]  /*2d20*/  FFMA R13, R26, R23, R3 ;  /* 0x000000171a0d7223 */ /* 0x000fe20000000003 */
[----:B------:R-:W-:-:S04]  /*2d30*/  IMAD.IADD R3, R165, 0x1, R21 ;  /* 0x00000001a5037824 */ /* 0x000fc800078e0215 */
[----:B------:R-:W-:Y:S02]  /*2d40*/  F2FP.TF32.F32.PACK_B R13, R13 ;  /* 0x0000000dff0d723e */ /* 0x000fe400024050ff */
[----:B------:R-:W-:-:S03]  /*2d50*/  LEA.HI.X R9, R20, R9, R3, 0x2, P3 ;  /* 0x0000000914097211 */ /* 0x000fc600018f1403 */
[----:B------:R0:W-:Y:S01]  /*2d60*/  @P2 STG.E desc[UR50][R10.64], R13 ;  /* 0x0000000d0a002986 */ /* 0x0001e2000c101932 */
[----:B------:R-:W-:Y:S05]  /*2d70*/  @!P0 BRA `(.L_x_40) ;  /* 0x0000000000048947 */ /* 0x000fea0003800000 */
[----:B------:R2:W5:Y:S02]  /*2d80*/  LDG.E.LTC128B R18, desc[UR50][R8.64+0x4] ;  /* 0x0000043208127981 */ /* 0x000564000c1e1920 */
.L_x_40:
[----:B------:R-:W-:Y:S05]  /*2d90*/  BSYNC B1 ;  /* 0x0000000000017941 */ /* 0x000fea0003800000 */
.L_x_39:
[----:B-----5:R-:W-:Y:S01]  /*2da0*/  LOP3.LUT R3, R18, 0xffffe000, RZ, 0xc0, !PT ;  /* 0xffffe00012037812 */ /* 0x020fe200078ec0ff */
[----:B------:R-:W-:Y:S01]  /*2db0*/  BSSY B1, `(.L_x_41) ;  /* 0x0000009000017945 */ /* 0x000fe20003800000 */
[----:B------:R-:W-:-:S03]  /*2dc0*/  ISETP.GT.AND P1, PT, R0, 0x8, PT ;  /* 0x000000080000780c */ /* 0x000fc60003f24270 */
[----:B------:R-:W-:Y:S01]  /*2dd0*/  FMUL R12, R3, R22 ;  /* 0x00000016030c7220 */ /* 0x000fe20000400000 */
[----:B------:R-:W-:-:S03]  /*2de0*/  ISETP.GT.AND P2, PT, R2, RZ, P1 ;  /* 0x000000ff0200720c */ /* 0x000fc60000f44270 */
[----:B------:R-:W-:-:S05]  /*2df0*/  FFMA R27, R27, R23, R12 ;  /* 0x000000171b1b7223 */ /* 0x000fca000000000c */
[----:B------:R-:W-:-:S05]  /*2e00*/  F2FP.TF32.F32.PACK_B R27, R27 ;  /* 0x0000001bff1b723e */ /* 0x000fca00024050ff */
[----:B------:R3:W-:Y:S01]  /*2e10*/  @P0 STG.E desc[UR50][R10.64+0x4], R27 ;  /* 0x0000041b0a000986 */ /* 0x0007e2000c101932 */
[----:B------:R-:W-:Y:S05]  /*2e20*/  @!P2 BRA `(.L_x_42) ;  /* 0x000000000004a947 */ /* 0x000fea0003800000 */
[----:B------:R4:W5:Y:S02]  /*2e30*/  LDG.E.LTC128B R18, desc[UR50][R6.64+0x20] ;  /* 0x0000203206127981 */ /* 0x000964000c1e1920 */
.L_x_42:
[----:B------:R-:W-:Y:S05]  /*2e40*/  BSYNC B1 ;  /* 0x0000000000017941 */ /* 0x000fea0003800000 */
.L_x_41:
        /* <DEDUP_REMOVED lines=10> */
.L_x_44:
[----:B------:R-:W-:Y:S05]  /*2ef0*/  BSYNC B1 ;  /* 0x0000000000017941 */ /* 0x000fea0003800000 */
.L_x_43:
[----:B0----5:R-:W-:Y:S01]  /*2f00*/  LOP3.LUT R3, R18, 0xffffe000, RZ, 0xc0, !PT ;  /* 0xffffe00012037812 */ /* 0x021fe200078ec0ff */
[----:B------:R-:W-:Y:S01]  /*2f10*/  BSSY B1, `(.L_x_45) ;  /* 0x0000008000017945 */ /* 0x000fe20003800000 */
[----:B------:R-:W-:-:S03]  /*2f20*/  ISETP.GT.AND P1, PT, R2, 0x8, P1 ;  /* 0x000000080200780c */ /* 0x000fc60000f24270 */
[----:B------:R-:W-:-:S04]  /*2f30*/  FMUL R12, R3, R22 ;  /* 0x00000016030c7220 */ /* 0x000fc80000400000 */
[----:B------:R-:W-:-:S05]  /*2f40*/  FFMA R29, R29, R23, R12 ;  /* 0x000000171d1d7223 */ /* 0x000fca000000000c */
[----:B------:R-:W-:-:S05]  /*2f50*/  F2FP.TF32.F32.PACK_B R29, R29 ;  /* 0x0000001dff1d723e */ /* 0x000fca00024050ff */
[----:B------:R0:W-:Y:S01]  /*2f60*/  @P3 STG.E desc[UR50][R4.64+0x24], R29 ;  /* 0x0000241d04003986 */ /* 0x0001e2000c101932 */
[----:B------:R-:W-:Y:S05]  /*2f70*/  @!P1 BRA `(.L_x_46) ;  /* 0x0000000000049947 */ /* 0x000fea0003800000 */
[----:B------:R0:W5:Y:S02]  /*2f80*/  LDG.E.LTC128B R18, desc[UR50][R8.64+0x20] ;  /* 0x0000203208127981 */ /* 0x000164000c1e1920 */
.L_x_46:
[----:B------:R-:W-:Y:S05]  /*2f90*/  BSYNC B1 ;  /* 0x0000000000017941 */ /* 0x000fea0003800000 */
.L_x_45:
[----:B-----5:R-:W-:Y:S01]  /*2fa0*/  LOP3.LUT R3, R18, 0xffffe000, RZ, 0xc0, !PT ;  /* 0xffffe00012037812 */ /* 0x020fe200078ec0ff */
        /* <DEDUP_REMOVED lines=8> */
.L_x_48:
[----:B------:R-:W-:Y:S05]  /*3030*/  BSYNC B1 ;  /* 0x0000000000017941 */ /* 0x000fea0003800000 */
.L_x_47:
[----:B0----5:R-:W-:Y:S01]  /*3040*/  LOP3.LUT R3, R18, 0xffffe000, RZ, 0xc0, !PT ;  /* 0xffffe00012037812 */ /* 0x021fe200078ec0ff */
        /* <DEDUP_REMOVED lines=9> */
.L_x_50:
[----:B------:R-:W-:Y:S05]  /*30e0*/  BSYNC B1 ;  /* 0x0000000000017941 */ /* 0x000fea0003800000 */
.L_x_49:
        /* <DEDUP_REMOVED lines=10> */
.L_x_52:
[----:B------:R-:W-:Y:S05]  /*3190*/  BSYNC B1 ;  /* 0x0000000000017941 */ /* 0x000fea0003800000 */
.L_x_51:
        /* <DEDUP_REMOVED lines=9> */
.L_x_54:
[----:B------:R-:W-:Y:S05]  /*3230*/  BSYNC B1 ;  /* 0x0000000000017941 */ /* 0x000fea0003800000 */
.L_x_53:
        /* <DEDUP_REMOVED lines=9> */
.L_x_56:
[----:B------:R-:W-:Y:S05]  /*32d0*/  BSYNC B1 ;  /* 0x0000000000017941 */ /* 0x000fea0003800000 */
.L_x_55:
        /* <DEDUP_REMOVED lines=10> */
.L_x_58:
[----:B------:R-:W-:Y:S05]  /*3380*/  BSYNC B1 ;  /* 0x0000000000017941 */ /* 0x000fea0003800000 */
.L_x_57:
        /* <DEDUP_REMOVED lines=10> */
.L_x_60:
[----:B------:R-:W-:Y:S05]  /*3430*/  BSYNC B1 ;  /* 0x0000000000017941 */ /* 0x000fea0003800000 */
.L_x_59:
        /* <DEDUP_REMOVED lines=9> */
.L_x_62:
[----:B------:R-:W-:Y:S05]  /*34d0*/  BSYNC B1 ;  /* 0x0000000000017941 */ /* 0x000fea0003800000 */
.L_x_61:
        /* <DEDUP_REMOVED lines=9> */
.L_x_64:
[----:B------:R-:W-:Y:S05]  /*3570*/  BSYNC B1 ;  /* 0x0000000000017941 */ /* 0x000fea0003800000 */
.L_x_63:
        /* <DEDUP_REMOVED lines=10> */
.L_x_66:
[----:B------:R-:W-:Y:S05]  /*3620*/  BSYNC B1 ;  /* 0x0000000000017941 */ /* 0x000fea0003800000 */
.L_x_65:
        /* <DEDUP_REMOVED lines=10> */
.L_x_68:
[----:B------:R-:W-:Y:S05]  /*36d0*/  BSYNC B1 ;  /* 0x0000000000017941 */ /* 0x000fea0003800000 */
.L_x_67:
        /* <DEDUP_REMOVED lines=9> */
.L_x_70:
[----:B------:R-:W-:Y:S05]  /*3770*/  BSYNC B1 ;  /* 0x0000000000017941 */ /* 0x000fea0003800000 */
.L_x_69:
        /* <DEDUP_REMOVED lines=9> */
.L_x_72:
[----:B------:R-:W-:Y:S05]  /*3810*/  BSYNC B1 ;  /* 0x0000000000017941 */ /* 0x000fea0003800000 */
.L_x_71:
        /* <DEDUP_REMOVED lines=10> */
.L_x_74:
[----:B------:R-:W-:Y:S05]  /*38c0*/  BSYNC B1 ;  /* 0x0000000000017941 */ /* 0x000fea0003800000 */
.L_x_73:
        /* <DEDUP_REMOVED lines=10> */
.L_x_76:
[----:B------:R-:W-:Y:S05]  /*3970*/  BSYNC B1 ;  /* 0x0000000000017941 */ /* 0x000fea0003800000 */
.L_x_75:
        /* <DEDUP_REMOVED lines=9> */
.L_x_78:
[----:B------:R-:W-:Y:S05]  /*3a10*/  BSYNC B1 ;  /* 0x0000000000017941 */ /* 0x000fea0003800000 */
.L_x_77:
        /* <DEDUP_REMOVED lines=9> */
.L_x_80:
[----:B------:R-:W-:Y:S05]  /*3ab0*/  BSYNC B1 ;  /* 0x0000000000017941 */ /* 0x000fea0003800000 */
.L_x_79:
        /* <DEDUP_REMOVED lines=10> */
.L_x_82:
[----:B------:R-:W-:Y:S05]  /*3b60*/  BSYNC B1 ;  /* 0x0000000000017941 */ /* 0x000fea0003800000 */
.L_x_81:
        /* <DEDUP_REMOVED lines=10> */
.L_x_84:
[----:B------:R-:W-:Y:S05]  /*3c10*/  BSYNC B1 ;  /* 0x0000000000017941 */ /* 0x000fea0003800000 */
.L_x_83:
        /* <DEDUP_REMOVED lines=9> */
.L_x_86:
[----:B------:R-:W-:Y:S05]  /*3cb0*/  BSYNC B1 ;  /* 0x0000000000017941 */ /* 0x000fea0003800000 */
.L_x_85:
        /* <DEDUP_REMOVED lines=9> */
.L_x_88:
[----:B------:R-:W-:Y:S05]  /*3d50*/  BSYNC B1 ;  /* 0x0000000000017941 */ /* 0x000fea0003800000 */
.L_x_87:
        /* <DEDUP_REMOVED lines=10> */
.L_x_90:
[----:B------:R-:W-:Y:S05]  /*3e00*/  BSYNC B1 ;  /* 0x0000000000017941 */ /* 0x000fea0003800000 */
.L_x_89:
        /* <DEDUP_REMOVED lines=10> */
.L_x_92:
[----:B------:R-:W-:Y:S05]  /*3eb0*/  BSYNC B1 ;  /* 0x0000000000017941 */ /* 0x000fea0003800000 */
.L_x_91:
        /* <DEDUP_REMOVED lines=9> */
.L_x_94:
[----:B------:R-:W-:Y:S05]  /*3f50*/  BSYNC B1 ;  /* 0x0000000000017941 */ /* 0x000fea0003800000 */
.L_x_93:
        /* <DEDUP_REMOVED lines=9> */
.L_x_96:
[----:B------:R-:W-:Y:S05]  /*3ff0*/  BSYNC B1 ;  /* 0x0000000000017941 */ /* 0x000fea0003800000 */
.L_x_95:
        /* <DEDUP_REMOVED lines=10> */
.L_x_98:
[----:B------:R-:W-:Y:S05]  /*40a0*/  BSYNC B1 ;  /* 0x0000000000017941 */ /* 0x000fea0003800000 */
.L_x_97:
        /* <DEDUP_REMOVED lines=10> */
.L_x_100:
[----:B------:R-:W-:Y:S05]  /*4150*/  BSYNC B1 ;  /* 0x0000000000017941 */ /* 0x000fea0003800000 */
.L_x_99:
        /* <DEDUP_REMOVED lines=9> */
.L_x_102:
[----:B------:R-:W-:Y:S05]  /*41f0*/  BSYNC B1 ;  /* 0x0000000000017941 */ /* 0x000fea0003800000 */
.L_x_101:
        /* <DEDUP_REMOVED lines=9> */
.L_x_104:
[----:B------:R-:W-:Y:S05]  /*4290*/  BSYNC B1 ;  /* 0x0000000000017941 */ /* 0x000fea0003800000 */
.L_x_103:
        /* <DEDUP_REMOVED lines=10> */
.L_x_106:
[----:B------:R-:W-:Y:S05]  /*4340*/  BSYNC B1 ;  /* 0x0000000000017941 */ /* 0x000fea0003800000 */
.L_x_105:
        /* <DEDUP_REMOVED lines=10> */
.L_x_108:
[----:B------:R-:W-:Y:S05]  /*43f0*/  BSYNC B1 ;  /* 0x0000000000017941 */ /* 0x000fea0003800000 */
.L_x_107:
        /* <DEDUP_REMOVED lines=9> */
.L_x_110:
[----:B------:R-:W-:Y:S05]  /*4490*/  BSYNC B1 ;  /* 0x0000000000017941 */ /* 0x000fea0003800000 */
.L_x_109:
        /* <DEDUP_REMOVED lines=9> */
.L_x_112:
[----:B------:R-:W-:Y:S05]  /*4530*/  BSYNC B1 ;  /* 0x0000000000017941 */ /* 0x000fea0003800000 */
.L_x_111:
        /* <DEDUP_REMOVED lines=10> */
.L_x_114:
[----:B------:R-:W-:Y:S05]  /*45e0*/  BSYNC B1 ;  /* 0x0000000000017941 */ /* 0x000fea0003800000 */
.L_x_113:
        /* <DEDUP_REMOVED lines=10> */
.L_x_116:
[----:B------:R-:W-:Y:S05]  /*4690*/  BSYNC B1 ;  /* 0x0000000000017941 */ /* 0x000fea0003800000 */
.L_x_115:
        /* <DEDUP_REMOVED lines=9> */
.L_x_118:
[----:B------:R-:W-:Y:S05]  /*4730*/  BSYNC B1 ;  /* 0x0000000000017941 */ /* 0x000fea0003800000 */
.L_x_117:
        /* <DEDUP_REMOVED lines=9> */
.L_x_120:
[----:B------:R-:W-:Y:S05]  /*47d0*/  BSYNC B1 ;  /* 0x0000000000017941 */ /* 0x000fea0003800000 */
.L_x_119:
        /* <DEDUP_REMOVED lines=10> */
.L_x_122:
[----:B------:R-:W-:Y:S05]  /*4880*/  BSYNC B1 ;  /* 0x0000000000017941 */ /* 0x000fea0003800000 */
.L_x_121:
        /* <DEDUP_REMOVED lines=10> */
.L_x_124:
[----:B------:R-:W-:Y:S05]  /*4930*/  BSYNC B1 ;  /* 0x0000000000017941 */ /* 0x000fea0003800000 */
.L_x_123:
        /* <DEDUP_REMOVED lines=9> */
.L_x_126:
[----:B------:R-:W-:Y:S05]  /*49d0*/  BSYNC B1 ;  /* 0x0000000000017941 */ /* 0x000fea0003800000 */
.L_x_125:
        /* <DEDUP_REMOVED lines=9> */
.L_x_128:
[----:B------:R-:W-:Y:S05]  /*4a70*/  BSYNC B1 ;  /* 0x0000000000017941 */ /* 0x000fea0003800000 */
.L_x_127:
        /* <DEDUP_REMOVED lines=10> */
.L_x_130:
[----:B------:R-:W-:Y:S05]  /*4b20*/  BSYNC B1 ;  /* 0x0000000000017941 */ /* 0x000fea0003800000 */
.L_x_129:
        /* <DEDUP_REMOVED lines=10> */
.L_x_132:
[----:B------:R-:W-:Y:S05]  /*4bd0*/  BSYNC B1 ;  /* 0x0000000000017941 */ /* 0x000fea0003800000 */
.L_x_131:
        /* <DEDUP_REMOVED lines=9> */
.L_x_134:
[----:B------:R-:W-:Y:S05]  /*4c70*/  BSYNC B1 ;  /* 0x0000000000017941 */ /* 0x000fea0003800000 */
.L_x_133:
        /* <DEDUP_REMOVED lines=9> */
.L_x_136:
[----:B------:R-:W-:Y:S05]  /*4d10*/  BSYNC B1 ;  /* 0x0000000000017941 */ /* 0x000fea0003800000 */
.L_x_135:
        /* <DEDUP_REMOVED lines=10> */
.L_x_138:
[----:B------:R-:W-:Y:S05]  /*4dc0*/  BSYNC B1 ;  /* 0x0000000000017941 */ /* 0x000fea0003800000 */
.L_x_137:
        /* <DEDUP_REMOVED lines=10> */
.L_x_140:
[----:B------:R-:W-:Y:S05]  /*4e70*/  BSYNC B1 ;  /* 0x0000000000017941 */ /* 0x000fea0003800000 */
.L_x_139:
        /* <DEDUP_REMOVED lines=9> */
.L_x_142:
[----:B------:R-:W-:Y:S05]  /*4f10*/  BSYNC B1 ;  /* 0x0000000000017941 */ /* 0x000fea0003800000 */
.L_x_141:
        /* <DEDUP_REMOVED lines=9> */
.L_x_144:
[----:B------:R-:W-:Y:S05]  /*4fb0*/  BSYNC B1 ;  /* 0x0000000000017941 */ /* 0x000fea0003800000 */
.L_x_143:
        /* <DEDUP_REMOVED lines=10> */
.L_x_146:
[----:B------:R-:W-:Y:S05]  /*5060*/  BSYNC B1 ;  /* 0x0000000000017941 */ /* 0x000fea0003800000 */
.L_x_145:
        /* <DEDUP_REMOVED lines=10> */
.L_x_148:
[----:B------:R-:W-:Y:S05]  /*5110*/  BSYNC B1 ;  /* 0x0000000000017941 */ /* 0x000fea0003800000 */
.L_x_147:
        /* <DEDUP_REMOVED lines=9> */
.L_x_150:
[----:B------:R-:W-:Y:S05]  /*51b0*/  BSYNC B1 ;  /* 0x0000000000017941 */ /* 0x000fea0003800000 */
.L_x_149:
        /* <DEDUP_REMOVED lines=9> */
.L_x_152:
[----:B------:R-:W-:Y:S05]  /*5250*/  BSYNC B1 ;  /* 0x0000000000017941 */ /* 0x000fea0003800000 */
.L_x_151:
        /* <DEDUP_REMOVED lines=10> */
.L_x_154:
[----:B------:R-:W-:Y:S05]  /*5300*/  BSYNC B1 ;  /* 0x0000000000017941 */ /* 0x000fea0003800000 */
.L_x_153:
        /* <DEDUP_REMOVED lines=10> */
.L_x_156:
[----:B------:R-:W-:Y:S05]  /*53b0*/  BSYNC B1 ;  /* 0x0000000000017941 */ /* 0x000fea0003800000 */
.L_x_155:
        /* <DEDUP_REMOVED lines=9> */
.L_x_158:
[----:B------:R-:W-:Y:S05]  /*5450*/  BSYNC B1 ;  /* 0x0000000000017941 */ /* 0x000fea0003800000 */
.L_x_157:
        /* <DEDUP_REMOVED lines=9> */
.L_x_160:
[----:B------:R-:W-:Y:S05]  /*54f0*/  BSYNC B1 ;  /* 0x0000000000017941 */ /* 0x000fea0003800000 */
.L_x_159:
        /* <DEDUP_REMOVED lines=10> */
.L_x_162:
[----:B------:R-:W-:Y:S05]  /*55a0*/  BSYNC B1 ;  /* 0x0000000000017941 */ /* 0x000fea0003800000 */
.L_x_161:
        /* <DEDUP_REMOVED lines=10> */
.L_x_164:
[----:B------:R-:W-:Y:S05]  /*5650*/  BSYNC B1 ;  /* 0x0000000000017941 */ /* 0x000fea0003800000 */
.L_x_163:
        /* <DEDUP_REMOVED lines=9> */
.L_x_166:
[----:B------:R-:W-:Y:S05]  /*56f0*/  BSYNC B1 ;  /* 0x0000000000017941 */ /* 0x000fea0003800000 */
.L_x_165:
        /* <DEDUP_REMOVED lines=9> */
.L_x_168:
[----:B------:R-:W-:Y:S05]  /*5790*/  BSYNC B1 ;  /* 0x0000000000017941 */ /* 0x000fea0003800000 */
.L_x_167:
        /* <DEDUP_REMOVED lines=10> */
.L_x_170:
[----:B------:R-:W-:Y:S05]  /*5840*/  BSYNC B1 ;  /* 0x0000000000017941 */ /* 0x000fea0003800000 */
.L_x_169:
        /* <DEDUP_REMOVED lines=10> */
.L_x_172:
[----:B------:R-:W-:Y:S05]  /*58f0*/  BSYNC B1 ;  /* 0x0000000000017941 */ /* 0x000fea0003800000 */
.L_x_171:
        /* <DEDUP_REMOVED lines=9> */
.L_x_174:
[----:B------:R-:W-:Y:S05]  /*5990*/  BSYNC B1 ;  /* 0x0000000000017941 */ /* 0x000fea0003800000 */
.L_x_173:
        /* <DEDUP_REMOVED lines=9> */
.L_x_176:
[----:B------:R-:W-:Y:S05]  /*5a30*/  BSYNC B1 ;  /* 0x0000000000017941 */ /* 0x000fea0003800000 */
.L_x_175:
        /* <DEDUP_REMOVED lines=10> */
.L_x_178:
[----:B------:R-:W-:Y:S05]  /*5ae0*/  BSYNC B1 ;  /* 0x0000000000017941 */ /* 0x000fea0003800000 */
.L_x_177:
        /* <DEDUP_REMOVED lines=10> */
.L_x_180:
[----:B------:R-:W-:Y:S05]  /*5b90*/  BSYNC B1 ;  /* 0x0000000000017941 */ /* 0x000fea0003800000 */
.L_x_179:
        /* <DEDUP_REMOVED lines=9> */
.L_x_182:
[----:B------:R-:W-:Y:S05]  /*5c30*/  BSYNC B1 ;  /* 0x0000000000017941 */ /* 0x000fea0003800000 */
.L_x_181:
        /* <DEDUP_REMOVED lines=9> */
.L_x_184:
[----:B------:R-:W-:Y:S05]  /*5cd0*/  BSYNC B1 ;  /* 0x0000000000017941 */ /* 0x000fea0003800000 */
.L_x_183:
        /* <DEDUP_REMOVED lines=10> */
.L_x_186:
[----:B------:R-:W-:Y:S05]  /*5d80*/  BSYNC B1 ;  /* 0x0000000000017941 */ /* 0x000fea0003800000 */
.L_x_185:
        /* <DEDUP_REMOVED lines=10> */
.L_x_188:
[----:B------:R-:W-:Y:S05]  /*5e30*/  BSYNC B1 ;  /* 0x0000000000017941 */ /* 0x000fea0003800000 */
.L_x_187:
        /* <DEDUP_REMOVED lines=9> */
.L_x_190:
[----:B------:R-:W-:Y:S05]  /*5ed0*/  BSYNC B1 ;  /* 0x0000000000017941 */ /* 0x000fea0003800000 */
.L_x_189:
        /* <DEDUP_REMOVED lines=9> */
.L_x_192:
[----:B------:R-:W-:Y:S05]  /*5f70*/  BSYNC B1 ;  /* 0x0000000000017941 */ /* 0x000fea0003800000 */
.L_x_191:
        /* <DEDUP_REMOVED lines=10> */
.L_x_194:
[----:B------:R-:W-:Y:S05]  /*6020*/  BSYNC B1 ;  /* 0x0000000000017941 */ /* 0x000fea0003800000 */
.L_x_193:
        /* <DEDUP_REMOVED lines=10> */
.L_x_196:
[----:B------:R-:W-:Y:S05]  /*60d0*/  BSYNC B1 ;  /* 0x0000000000017941 */ /* 0x000fea0003800000 */
.L_x_195:
        /* <DEDUP_REMOVED lines=9> */
.L_x_198:
[----:B------:R-:W-:Y:S05]  /*6170*/  BSYNC B1 ;  /* 0x0000000000017941 */ /* 0x000fea0003800000 */
.L_x_197:
        /* <DEDUP_REMOVED lines=9> */
.L_x_200:
[----:B------:R-:W-:Y:S05]  /*6210*/  BSYNC B1 ;  /* 0x0000000000017941 */ /* 0x000fea0003800000 */
.L_x_199:
        /* <DEDUP_REMOVED lines=10> */
.L_x_202:
[----:B------:R-:W-:Y:S05]  /*62c0*/  BSYNC B1 ;  /* 0x0000000000017941 */ /* 0x000fea0003800000 */
.L_x_201:
        /* <DEDUP_REMOVED lines=10> */
.L_x_204:
[----:B------:R-:W-:Y:S05]  /*6370*/  BSYNC B1 ;  /* 0x0000000000017941 */ /* 0x000fea0003800000 */
.L_x_203:
        /* <DEDUP_REMOVED lines=9> */
.L_x_206:
[----:B------:R-:W-:Y:S05]  /*6410*/  BSYNC B1 ;  /* 0x0000000000017941 */ /* 0x000fea0003800000 */
.L_x_205:
        /* <DEDUP_REMOVED lines=9> */
.L_x_208:
[----:B------:R-:W-:Y:S05]  /*64b0*/  BSYNC B1 ;  /* 0x0000000000017941 */ /* 0x000fea0003800000 */
.L_x_207:
        /* <DEDUP_REMOVED lines=10> */
.L_x_210:
[----:B------:R-:W-:Y:S05]  /*6560*/  BSYNC B1 ;  /* 0x0000000000017941 */ /* 0x000fea0003800000 */
.L_x_209:
        /* <DEDUP_REMOVED lines=10> */
.L_x_212:
[----:B------:R-:W-:Y:S05]  /*6610*/  BSYNC B1 ;  /* 0x0000000000017941 */ /* 0x000fea0003800000 */
.L_x_211:
        /* <DEDUP_REMOVED lines=9> */
.L_x_214:
[----:B------:R-:W-:Y:S05]  /*66b0*/  BSYNC B1 ;  /* 0x0000000000017941 */ /* 0x000fea0003800000 */
.L_x_213:
        /* <DEDUP_REMOVED lines=9> */
.L_x_216:
[----:B------:R-:W-:Y:S05]  /*6750*/  BSYNC B1 ;  /* 0x0000000000017941 */ /* 0x000fea0003800000 */
.L_x_215:
        /* <DEDUP_REMOVED lines=10> */
.L_x_218:
[----:B------:R-:W-:Y:S05]  /*6800*/  BSYNC B1 ;  /* 0x0000000000017941 */ /* 0x000fea0003800000 */
.L_x_217:
        /* <DEDUP_REMOVED lines=10> */
.L_x_220:
[----:B------:R-:W-:Y:S05]  /*68b0*/  BSYNC B1 ;  /* 0x0000000000017941 */ /* 0x000fea0003800000 */
.L_x_219:
        /* <DEDUP_REMOVED lines=9> */
.L_x_222:
[----:B------:R-:W-:Y:S05]  /*6950*/  BSYNC B1 ;  /* 0x0000000000017941 */ /* 0x000fea0003800000 */
.L_x_221:
        /* <DEDUP_REMOVED lines=9> */
.L_x_224:
[----:B------:R-:W-:Y:S05]  /*69f0*/  BSYNC B1 ;  /* 0x0000000000017941 */ /* 0x000fea0003800000 */
.L_x_223:
        /* <DEDUP_REMOVED lines=10> */
.L_x_226:
[----:B------:R-:W-:Y:S05]  /*6aa0*/  BSYNC B1 ;  /* 0x0000000000017941 */ /* 0x000fea0003800000 */
.L_x_225:
        /* <DEDUP_REMOVED lines=10> */
.L_x_228:
[----:B------:R-:W-:Y:S05]  /*6b50*/  BSYNC B1 ;  /* 0x0000000000017941 */ /* 0x000fea0003800000 */
.L_x_227:
        /* <DEDUP_REMOVED lines=9> */
.L_x_230:
[----:B------:R-:W-:Y:S05]  /*6bf0*/  BSYNC B1 ;  /* 0x0000000000017941 */ /* 0x000fea0003800000 */
.L_x_229:
        /* <DEDUP_REMOVED lines=9> */
.L_x_232:
[----:B------:R-:W-:Y:S05]  /*6c90*/  BSYNC B1 ;  /* 0x0000000000017941 */ /* 0x000fea0003800000 */
.L_x_231:
        /* <DEDUP_REMOVED lines=10> */
.L_x_234:
[----:B------:R-:W-:Y:S05]  /*6d40*/  BSYNC B1 ;  /* 0x0000000000017941 */ /* 0x000fea0003800000 */
.L_x_233:
        /* <DEDUP_REMOVED lines=10> */
.L_x_236:
[----:B------:R-:W-:Y:S05]  /*6df0*/  BSYNC B1 ;  /* 0x0000000000017941 */ /* 0x000fea0003800000 */
.L_x_235:
        /* <DEDUP_REMOVED lines=9> */
.L_x_238:
[----:B------:R-:W-:Y:S05]  /*6e90*/  BSYNC B1 ;  /* 0x0000000000017941 */ /* 0x000fea0003800000 */
.L_x_237:
        /* <DEDUP_REMOVED lines=9> */
.L_x_240:
[----:B------:R-:W-:Y:S05]  /*6f30*/  BSYNC B1 ;  /* 0x0000000000017941 */ /* 0x000fea0003800000 */
.L_x_239:
        /* <DEDUP_REMOVED lines=10> */
.L_x_242:
[----:B------:R-:W-:Y:S05]  /*6fe0*/  BSYNC B1 ;  /* 0x0000000000017941 */ /* 0x000fea0003800000 */
.L_x_241:
        /* <DEDUP_REMOVED lines=10> */
.L_x_244:
[----:B------:R-:W-:Y:S05]  /*7090*/  BSYNC B1 ;  /* 0x0000000000017941 */ /* 0x000fea0003800000 */
.L_x_243:
        /* <DEDUP_REMOVED lines=9> */
.L_x_246:
[----:B------:R-:W-:Y:S05]  /*7130*/  BSYNC B1 ;  /* 0x0000000000017941 */ /* 0x000fea0003800000 */
.L_x_245:
        /* <DEDUP_REMOVED lines=9> */
.L_x_248:
[----:B------:R-:W-:Y:S05]  /*71d0*/  BSYNC B1 ;  /* 0x0000000000017941 */ /* 0x000fea0003800000 */
.L_x_247:
        /* <DEDUP_REMOVED lines=10> */
.L_x_250:
[----:B------:R-:W-:Y:S05]  /*7280*/  BSYNC B1 ;  /* 0x0000000000017941 */ /* 0x000fea0003800000 */
.L_x_249:
        /* <DEDUP_REMOVED lines=10> */
.L_x_252:
[----:B------:R-:W-:Y:S05]  /*7330*/  BSYNC B1 ;  /* 0x0000000000017941 */ /* 0x000fea0003800000 */
.L_x_251:
        /* <DEDUP_REMOVED lines=9> */
.L_x_254:
[----:B------:R-:W-:Y:S05]  /*73d0*/  BSYNC B1 ;  /* 0x0000000000017941 */ /* 0x000fea0003800000 */
.L_x_253:
        /* <DEDUP_REMOVED lines=9> */
.L_x_256:
[----:B------:R-:W-:Y:S05]  /*7470*/  BSYNC B1 ;  /* 0x0000000000017941 */ /* 0x000fea0003800000 */
.L_x_255:
        /* <DEDUP_REMOVED lines=10> */
.L_x_258:
[----:B------:R-:W-:Y:S05]  /*7520*/  BSYNC B1 ;  /* 0x0000000000017941 */ /* 0x000fea0003800000 */
.L_x_257:
        /* <DEDUP_REMOVED lines=10> */
.L_x_260:
[----:B------:R-:W-:Y:S05]  /*75d0*/  BSYNC B1 ;  /* 0x0000000000017941 */ /* 0x000fea0003800000 */
.L_x_259:
        /* <DEDUP_REMOVED lines=9> */
.L_x_262:
[----:B------:R-:W-:Y:S05]  /*7670*/  BSYNC B1 ;  /* 0x0000000000017941 */ /* 0x000fea0003800000 */
.L_x_261:
        /* <DEDUP_REMOVED lines=9> */
.L_x_264:
[----:B------:R-:W-:Y:S05]  /*7710*/  BSYNC B1 ;  /* 0x0000000000017941 */ /* 0x000fea0003800000 */
.L_x_263:
        /* <DEDUP_REMOVED lines=10> */
.L_x_266:
[----:B------:R-:W-:Y:S05]  /*77c0*/  BSYNC B1 ;  /* 0x0000000000017941 */ /* 0x000fea0003800000 */
.L_x_265:
        /* <DEDUP_REMOVED lines=10> */
.L_x_268:
[----:B------:R-:W-:Y:S05]  /*7870*/  BSYNC B1 ;  /* 0x0000000000017941 */ /* 0x000fea0003800000 */
.L_x_267:
        /* <DEDUP_REMOVED lines=9> */
.L_x_270:
[----:B------:R-:W-:Y:S05]  /*7910*/  BSYNC B1 ;  /* 0x0000000000017941 */ /* 0x000fea0003800000 */
.L_x_269:
        /* <DEDUP_REMOVED lines=9> */
.L_x_272:
[----:B------:R-:W-:Y:S05]  /*79b0*/  BSYNC B1 ;  /* 0x0000000000017941 */ /* 0x000fea0003800000 */
.L_x_271:
        /* <DEDUP_REMOVED lines=10> */
.L_x_274:
[----:B------:R-:W-:Y:S05]  /*7a60*/  BSYNC B1 ;  /* 0x0000000000017941 */ /* 0x000fea0003800000 */
.L_x_273:
        /* <DEDUP_REMOVED lines=10> */
.L_x_276:
[----:B------:R-:W-:Y:S05]  /*7b10*/  BSYNC B1 ;  /* 0x0000000000017941 */ /* 0x000fea0003800000 */
.L_x_275:
        /* <DEDUP_REMOVED lines=9> */
.L_x_278:
[----:B------:R-:W-:Y:S05]  /*7bb0*/  BSYNC B1 ;  /* 0x0000000000017941 */ /* 0x000fea0003800000 */
.L_x_277:
        /* <DEDUP_REMOVED lines=9> */
.L_x_280:
[----:B------:R-:W-:Y:S05]  /*7c50*/  BSYNC B1 ;  /* 0x0000000000017941 */ /* 0x000fea0003800000 */
.L_x_279:
        /* <DEDUP_REMOVED lines=10> */
.L_x_282:
[----:B------:R-:W-:Y:S05]  /*7d00*/  BSYNC B1 ;  /* 0x0000000000017941 */ /* 0x000fea0003800000 */
.L_x_281:
        /* <DEDUP_REMOVED lines=10> */
.L_x_284:
[----:B------:R-:W-:Y:S05]  /*7db0*/  BSYNC B1 ;  /* 0x0000000000017941 */ /* 0x000fea0003800000 */
.L_x_283:
        /* <DEDUP_REMOVED lines=9> */
.L_x_286:
[----:B------:R-:W-:Y:S05]  /*7e50*/  BSYNC B1 ;  /* 0x0000000000017941 */ /* 0x000fea0003800000 */
.L_x_285:
[----:B-----5:R-:W-:Y:S01]  /*7e60*/  LOP3.LUT R3, R18, 0xffffe000, RZ, 0xc0, !PT ;  /* 0xffffe00012037812 */ /* 0x020fe200078ec0ff */
[----:B0-----:R-:W-:Y:S01]  /*7e70*/  @P1 IMAD.MOV.U32 R4, RZ, RZ, R10 ;  /* 0x000000ffff041224 */ /* 0x001fe200078e000a */
[----:B------:R-:W-:Y:S01]  /*7e80*/  ISETP.GT.AND P0, PT, R2, 0x8, P0 ;  /* 0x000000080200780c */ /* 0x000fe20000704270 */
[----:B------:R-:W-:Y:S01]  /*7e90*/  @P1 IMAD.MOV.U32 R5, RZ, RZ, R11 ;  /* 0x000000ffff051224 */ /* 0x000fe200078e000b */
[----:B------:R-:W-:Y:S01]  /*7ea0*/  BSSY B1, `(.L_x_287) ;  /* 0x0000007000017945 */ /* 0x000fe20003800000 */
[----:B------:R-:W-:-:S04]  /*7eb0*/  FMUL R3, R3, R22 ;  /* 0x0000001603037220 */ /* 0x000fc80000400000 */
[----:B------:R-:W-:-:S05]  /*7ec0*/  FFMA R3, R150, R23, R3 ;  /* 0x0000001796037223 */ /* 0x000fca0000000003 */
[----:B------:R-:W-:-:S05]  /*7ed0*/  F2FP.TF32.F32.PACK_B R3, R3 ;  /* 0x00000003ff03723e */ /* 0x000fca00024050ff */
[----:B------:R0:W-:Y:S01]  /*7ee0*/  @P1 STG.E desc[UR50][R4.64+0x3e0], R3 ;  /* 0x0003e00304001986 */ /* 0x0001e2000c101932 */
[----:B------:R-:W-:Y:S05]  /*7ef0*/  @!P0 BRA `(.L_x_288) ;  /* 0x0000000000048947 */ /* 0x000fea0003800000 */
[----:B------:R0:W5:Y:S02]  /*7f00*/  LDG.E.LTC128B R18, desc[UR50][R8.64+0x3e4] ;  /* 0x0003e43208127981 */ /* 0x000164000c1e1920 */
.L_x_288:
[----:B------:R-:W-:Y:S05]  /*7f10*/  BSYNC B1 ;  /* 0x0000000000017941 */ /* 0x000fea0003800000 */
.L_x_287:
[----:B------:R-:W-:Y:S05]  /*7f20*/  @!P0 BRA `(.L_x_289) ;  /* 0x0000002400508947 */ /* 0x000fea0003800000 */
[----:B0----5:R-:W-:-:S05]  /*7f30*/  LOP3.LUT R3, R18, 0xffffe000, RZ, 0xc0, !PT ;  /* 0xffffe00012037812 */ /* 0x021fca00078ec0ff */
[----:B------:R-:W-:-:S04]  /*7f40*/  FMUL R0, R3, R22 ;  /* 0x0000001603007220 */ /* 0x000fc80000400000 */
[----:B------:R-:W-:-:S05]  /*7f50*/  FFMA R151, R151, R23, R0 ;  /* 0x0000001797977223 */ /* 0x000fca0000000000 */
[----:B------:R-:W-:-:S05]  /*7f60*/  F2FP.TF32.F32.PACK_B R151, R151 ;  /* 0x00000097ff97723e */ /* 0x000fca00024050ff */
[----:B------:R0:W-:Y:S01]  /*7f70*/  STG.E desc[UR50][R10.64+0x3e4], R151 ;  /* 0x0003e4970a007986 */ /* 0x0001e2000c101932 */
[----:B------:R-:W-:Y:S05]  /*7f80*/  BRA `(.L_x_289) ;  /* 0x0000002400387947 */ /* 0x000fea0003800000 */
.L_x_36:
[----:B------:R-:W-:Y:S01]  /*7f90*/  ULDC.64 UR4, c[0x0][0x5c0] ;  /* 0x0001700000047ab9 */ /* 0x000fe20000000a00 */
[----:B------:R-:W-:Y:S01]  /*7fa0*/  ISETP.GT.AND P1, PT, R0, 0x1, PT ;  /* 0x000000010000780c */ /* 0x000fe20003f24270 */
[-C--:B------:R-:W-:Y:S01]  /*7fb0*/  FMUL R3, R24, R23.reuse ;  /* 0x0000001718037220 */ /* 0x080fe20000400000 */
[----:B------:R-:W-:Y:S01]  /*7fc0*/  LEA R4, P0, R164, UR4, 0x2 ;  /* 0x00000004a4047c11 */ /* 0x000fe2000f8010ff */
[-C--:B------:R-:W-:Y:S01]  /*7fd0*/  FMUL R25, R25, R23.reuse ;  /* 0x0000001719197220 */ /* 0x080fe20000400000 */
[----:B------:R-:W-:Y:S01]  /*7fe0*/  ISETP.GT.AND P3, PT, R2, RZ, P1 ;  /* 0x000000ff0200720c */ /* 0x000fe20000f64270 */
[----:B------:R-:W-:Y:S01]  /*7ff0*/  FMUL R9, R26, R23 ;  /* 0x000000171a097220 */ /* 0x000fe20000400000 */
[----:B------:R-:W-:Y:S01]  /*8000*/  F2FP.TF32.F32.PACK_B R3, R3 ;  /* 0x00000003ff03723e */ /* 0x000fe200024050ff */
[-C--:B------:R-:W-:Y:S01]  /*8010*/  FMUL R27, R27, R23.reuse ;  /* 0x000000171b1b7220 */ /* 0x080fe20000400000 */
[----:B------:R-:W-:Y:S01]  /*8020*/  LEA.HI.X R5, R164, UR5, R173, 0x2, P0 ;  /* 0x00000005a4057c11 */ /* 0x000fe200080f14ad */
[-C--:B------:R-:W-:Y:S01]  /*8030*/  FMUL R29, R29, R23.reuse ;  /* 0x000000171d1d7220 */ /* 0x080fe20000400000 */
[----:B------:R-:W-:Y:S01]  /*8040*/  ISETP.GT.AND P2, PT, R2, 0x8, P2 ;  /* 0x000000080200780c */ /* 0x000fe20001744270 */
[-C--:B------:R-:W-:Y:S01]  /*8050*/  FMUL R31, R31, R23.reuse ;  /* 0x000000171f1f7220 */ /* 0x080fe20000400000 */
[----:B------:R-:W-:Y:S01]  /*8060*/  ISETP.GT.AND P0, PT, R0, 0x8, PT ;  /* 0x000000080000780c */ /* 0x000fe20003f04270 */
[----:B------:R0:W-:Y:S01]  /*8070*/  @P4 STG.E desc[UR50][R4.64], R3 ;  /* 0x0000000304004986 */ /* 0x0001e2000c101932 */
[C---:B------:R-:W-:Y:S01]  /*8080*/  SHF.L.U64.HI R11, R10.reuse, 0x5, R11 ;  /* 0x000000050a0b7819 */ /* 0x040fe2000001020b */
[-C--:B------:R-:W-:Y:S01]  /*8090*/  FMUL R33, R33, R23.reuse ;  /* 0x0000001721217220 */ /* 0x080fe20000400000 */
[----:B------:R-:W-:Y:S01]  /*80a0*/  LEA R6, P4, R10, R4, 0x5 ;  /* 0x000000040a067211 */ /* 0x000fe200078828ff */
[----:B------:R-:W-:Y:S01]  /*80b0*/  FMUL R35, R35, R23 ;  /* 0x0000001723237220 */ /* 0x000fe20000400000 */
[----:B------:R-:W-:Y:S01]  /*80c0*/  F2FP.TF32.F32.PACK_B R25, R25 ;  /* 0x00000019ff19723e */ /* 0x000fe200024050ff */
[----:B------:R-:W-:Y:S01]  /*80d0*/  FMUL R37, R37, R23 ;  /* 0x0000001725257220 */ /* 0x000fe20000400000 */
[C---:B------:R-:W-:Y:S01]  /*80e0*/  ISETP.GT.AND P1, PT, R2.reuse, 0x8, P1 ;  /* 0x000000080200780c */ /* 0x040fe20000f24270 */
[----:B------:R-:W-:Y:S01]  /*80f0*/  IMAD.X R7, R11, 0x1, R5, P4 ;  /* 0x000000010b077824 */ /* 0x000fe200020e0605 */
[----:B------:R-:W-:Y:S01]  /*8100*/  ISETP.GT.AND P5, PT, R2, RZ, P0 ;  /* 0x000000ff0200720c */ /* 0x000fe200007a4270 */
[----:B------:R-:W-:Y:S01]  /*8110*/  @P3 STG.E desc[UR50][R4.64+0x4], R25 ;  /* 0x0000041904003986 */ /* 0x000fe2000c101932 */
[----:B------:R-:W-:Y:S01]  /*8120*/  F2FP.TF32.F32.PACK_B R9, R9 ;  /* 0x00000009ff09723e */ /* 0x000fe200024050ff */
[-C--:B0-----:R-:W-:Y:S01]  /*8130*/  FMUL R3, R28, R23.reuse ;  /* 0x000000171c037220 */ /* 0x081fe20000400000 */
[----:B------:R-:W-:Y:S01]  /*8140*/  ISETP.GT.AND P3, PT, R0, 0x9, PT ;  /* 0x000000090000780c */ /* 0x000fe20003f64270 */
[----:B------:R-:W-:Y:S01]  /*8150*/  FMUL R11, R30, R23 ;  /* 0x000000171e0b7220 */ /* 0x000fe20000400000 */
[----:B------:R-:W-:Y:S01]  /*8160*/  F2FP.TF32.F32.PACK_B R27, R27 ;  /* 0x0000001bff1b723e */ /* 0x000fe200024050ff */
[----:B------:R0:W-:Y:S01]  /*8170*/  @P2 STG.E desc[UR50][R6.64], R9 ;  /* 0x0000000906002986 */ /* 0x0001e2000c101932 */
[----:B------:R-:W-:Y:S01]  /*8180*/  F2FP.TF32.F32.PACK_B R3, R3 ;  /* 0x00000003ff03723e */ /* 0x000fe200024050ff */
[-C--:B------:R-:W-:Y:S01]  /*8190*/  FMUL R39, R39, R23.reuse ;  /* 0x0000001727277220 */ /* 0x080fe20000400000 */
[C---:B------:R-:W-:Y:S01]  /*81a0*/  ISETP.GT.AND P4, PT, R2.reuse, RZ, P3 ;  /* 0x000000ff0200720c */ /* 0x040fe20001f84270 */
[----:B------:R-:W-:Y:S01]  /*81b0*/  @P1 STG.E desc[UR50][R6.64+0x4], R27 ;  /* 0x0000041b06001986 */ /* 0x000fe2000c101932 */
[----:B------:R-:W-:Y:S01]  /*81c0*/  ISETP.GT.AND P2, PT, R2, 0x8, P0 ;  /* 0x000000080200780c */ /* 0x000fe20000744270 */
[-C--:B------:R-:W-:Y:S01]  /*81d0*/  FMUL R41, R41, R23.reuse ;  /* 0x0000001729297220 */ /* 0x080fe20000400000 */
[----:B------:R-:W-:Y:S01]  /*81e0*/  ISETP.GT.AND P0, PT, R0, 0x10, PT ;  /* 0x000000100000780c */ /* 0x000fe20003f04270 */
[----:B------:R1:W-:Y:S01]  /*81f0*/  @P5 STG.E desc[UR50][R4.64+0x20], R3 ;  /* 0x0000200304005986 */ /* 0x0003e2000c101932 */
[C---:B------:R-:W-:Y:S01]  /*8200*/  ISETP.GT.AND P3, PT, R2.reuse, 0x8, P3 ;  /* 0x000000080200780c */ /* 0x040fe20001f64270 */
[-C--:B------:R-:W-:Y:S01]  /*8210*/  FMUL R43, R43, R23.reuse ;  /* 0x000000172b2b7220 */ /* 0x080fe20000400000 */
[----:B------:R-:W-:Y:S01]  /*8220*/  ISETP.GT.AND P5, PT, R2, RZ, P0 ;  /* 0x000000ff0200720c */ /* 0x000fe200007a4270 */
[----:B0-----:R-:W-:Y:S01]  /*8230*/  FMUL R9, R34, R23 ;  /* 0x0000001722097220 */ /* 0x001fe20000400000 */
[----:B------:R-:W-:Y:S01]  /*8240*/  F2FP.TF32.F32.PACK_B R29, R29 ;  /* 0x0000001dff1d723e */ /* 0x000fe200024050ff */
[----:B------:R-:W-:Y:S01]  /*8250*/  FMUL R45, R45, R23 ;  /* 0x000000172d2d7220 */ /* 0x000fe20000400000 */
[----:B------:R-:W-:Y:S01]  /*8260*/  F2FP.TF32.F32.PACK_B R11, R11 ;  /* 0x0000000bff0b723e */ /* 0x000fe200024050ff */
[----:B------:R-:W-:Y:S01]  /*8270*/  FMUL R47, R47, R23 ;  /* 0x000000172f2f7220 */ /* 0x000fe20000400000 */
[----:B------:R-:W-:Y:S01]  /*8280*/  ISETP.GT.AND P1, PT, R0, 0x11, PT ;  /* 0x000000110000780c */ /* 0x000fe20003f24270 */
[----:B------:R-:W-:Y:S01]  /*8290*/  @P4 STG.E desc[UR50][R4.64+0x24], R29 ;  /* 0x0000241d04004986 */ /* 0x000fe2000c101932 */
[----:B------:R-:W-:Y:S01]  /*82a0*/  F2FP.TF32.F32.PACK_B R31, R31 ;  /* 0x0000001fff1f723e */ /* 0x000fe200024050ff */
[-C--:B-1----:R-:W-:Y:S01]  /*82b0*/  FMUL R3, R32, R23.reuse ;  /* 0x0000001720037220 */ /* 0x082fe20000400000 */
[C---:B------:R-:W-:Y:S01]  /*82c0*/  ISETP.GT.AND P4, PT, R2.reuse, RZ, P1 ;  /* 0x000000ff0200720c */ /* 0x040fe20000f84270 */
[----:B------:R0:W-:Y:S01]  /*82d0*/  @P2 STG.E desc[UR50][R6.64+0x20], R11 ;  /* 0x0000200b06002986 */ /* 0x0001e2000c101932 */
[----:B------:R-:W-:Y:S01]  /*82e0*/  ISETP.GT.AND P2, PT, R2, 0x8, P0 ;  /* 0x000000080200780c */ /* 0x000fe20000744270 */
[----:B------:R-:W-:Y:S01]  /*82f0*/  FMUL R49, R49, R23 ;  /* 0x0000001731317220 */ /* 0x000fe20000400000 */
[----:B------:R-:W-:Y:S01]  /*8300*/  F2FP.TF32.F32.PACK_B R3, R3 ;  /* 0x00000003ff03723e */ /* 0x000fe200024050ff */
[----:B------:R-:W-:Y:S01]  /*8310*/  @P3 STG.E desc[UR50][R6.64+0x24], R31 ;  /* 0x0000241f06003986 */ /* 0x000fe2000c101932 */
[----:B------:R-:W-:Y:S01]  /*8320*/  ISETP.GT.AND P0, PT, R0, 0x18, PT ;  /* 0x000000180000780c */ /* 0x000fe20003f04270 */
[-C--:B------:R-:W-:Y:S01]  /*8330*/  FMUL R51, R51, R23.reuse ;  /* 0x0000001733337220 */ /* 0x080fe20000400000 */
[C---:B------:R-:W-:Y:S01]  /*8340*/  ISETP.GT.AND P3, PT, R2.reuse, 0x8, P1 ;  /* 0x000000080200780c */ /* 0x040fe20000f64270 */
[----:B------:R1:W-:Y:S01]  /*8350*/  @P5 STG.E desc[UR50][R4.64+0x40], R3 ;  /* 0x0000400304005986 */ /* 0x0003e2000c101932 */
[----:B------:R-:W-:Y:S01]  /*8360*/  ISETP.GT.AND P5, PT, R2, RZ, P0 ;  /* 0x000000ff0200720c */ /* 0x000fe200007a4270 */
[----:B------:R-:W-:Y:S01]  /*8370*/  FMUL R53, R53, R23 ;  /* 0x0000001735357220 */ /* 0x000fe20000400000 */
[----:B------:R-:W-:Y:S01]  /*8380*/  F2FP.TF32.F32.PACK_B R33, R33 ;  /* 0x00000021ff21723e */ /* 0x000fe200024050ff */
[----:B0-----:R-:W-:Y:S01]  /*8390*/  FMUL R11, R38, R23 ;  /* 0x00000017260b7220 */ /* 0x001fe20000400000 */
[----:B------:R-:W-:Y:S01]  /*83a0*/  F2FP.TF32.F32.PACK_B R9, R9 ;  /* 0x00000009ff09723e */ /* 0x000fe200024050ff */
[----:B------:R-:W-:Y:S01]  /*83b0*/  FMUL R55, R55, R23 ;  /* 0x0000001737377220 */ /* 0x000fe20000400000 */
[----:B------:R-:W-:Y:S01]  /*83c0*/  ISETP.GT.AND P1, PT, R0, 0x19, PT ;  /* 0x000000190000780c */ /* 0x000fe20003f24270 */
[----:B------:R-:W-:Y:S01]  /*83d0*/  @P4 STG.E desc[UR50][R4.64+0x44], R33 ;  /* 0x0000442104004986 */ /* 0x000fe2000c101932 */
[----:B------:R-:W-:Y:S01]  /*83e0*/  F2FP.TF32.F32.PACK_B R35, R35 ;  /* 0x00000023ff23723e */ /* 0x000fe200024050ff */
[-C--:B------:R-:W-:Y:S01]  /*83f0*/  FMUL R57, R57, R23.reuse ;  /* 0x0000001739397220 */ /* 0x080fe20000400000 */
[----:B------:R-:W-:Y:S01]  /*8400*/  ISETP.GT.AND P4, PT, R2, RZ, P1 ;  /* 0x000000ff0200720c */ /* 0x000fe20000f84270 */
[-C--:B-1----:R-:W-:Y:S01]  /*8410*/  FMUL R3, R36, R23.reuse ;  /* 0x0000001724037220 */ /* 0x082fe20000400000 */
[----:B------:R0:W-:Y:S01]  /*8420*/  @P2 STG.E desc[UR50][R6.64+0x40], R9 ;  /* 0x0000400906002986 */ /* 0x0001e2000c101932 */
[----:B------:R-:W-:Y:S01]  /*8430*/  ISETP.GT.AND P2, PT, R2, 0x8, P0 ;  /* 0x000000080200780c */ /* 0x000fe20000744270 */
[----:B------:R-:W-:Y:S01]  /*8440*/  FMUL R59, R59, R23 ;  /* 0x000000173b3b7220 */ /* 0x000fe20000400000 */
[----:B------:R-:W-:Y:S01]  /*8450*/  ISETP.GT.AND P0, PT, R0, 0x20, PT ;  /* 0x000000200000780c */ /* 0x000fe20003f04270 */
[----:B------:R-:W-:Y:S01]  /*8460*/  @P3 STG.E desc[UR50][R6.64+0x44], R35 ;  /* 0x0000442306003986 */ /* 0x000fe2000c101932 */
[----:B------:R-:W-:Y:S01]  /*8470*/  F2FP.TF32.F32.PACK_B R3, R3 ;  /* 0x00000003ff03723e */ /* 0x000fe200024050ff */
[-C--:B------:R-:W-:Y:S01]  /*8480*/  FMUL R61, R61, R23.reuse ;  /* 0x000000173d3d7220 */ /* 0x080fe20000400000 */
[C---:B------:R-:W-:Y:S01]  /*8490*/  ISETP.GT.AND P3, PT, R2.reuse, 0x8, P1 ;  /* 0x000000080200780c */ /* 0x040fe20000f64270 */
[----:B------:R-:W-:Y:S01]  /*84a0*/  FMUL R63, R63, R23 ;  /* 0x000000173f3f7220 */ /* 0x000fe20000400000 */
[----:B------:R-:W-:Y:S01]  /*84b0*/  F2FP.TF32.F32.PACK_B R37, R37 ;  /* 0x00000025ff25723e */ /* 0x000fe200024050ff */
[----:B------:R1:W-:Y:S01]  /*84c0*/  @P5 STG.E desc[UR50][R4.64+0x60], R3 ;  /* 0x0000600304005986 */ /* 0x0003e2000c101932 */
[----:B------:R-:W-:Y:S01]  /*84d0*/  ISETP.GT.AND P5, PT, R2, RZ, P0 ;  /* 0x000000ff0200720c */ /* 0x000fe200007a4270 */
[----:B0-----:R-:W-:Y:S01]  /*84e0*/  FMUL R9, R42, R23 ;  /* 0x000000172a097220 */ /* 0x001fe20000400000 */
[----:B------:R-:W-:Y:S01]  /*84f0*/  F2FP.TF32.F32.PACK_B R11, R11 ;  /* 0x0000000bff0b723e */ /* 0x000fe200024050ff */
[----:B------:R-:W-:Y:S01]  /*8500*/  @P4 STG.E desc[UR50][R4.64+0x64], R37 ;  /* 0x0000642504004986 */ /* 0x000fe2000c101932 */
[----:B------:R-:W-:Y:S01]  /*8510*/  ISETP.GT.AND P1, PT, R0, 0x21, PT ;  /* 0x000000210000780c */ /* 0x000fe20003f24270 */
[----:B------:R-:W-:Y:S01]  /*8520*/  FMUL R65, R65, R23 ;  /* 0x0000001741417220 */ /* 0x000fe20000400000 */
[----:B------:R-:W-:Y:S01]  /*8530*/  F2FP.TF32.F32.PACK_B R39, R39 ;  /* 0x00000027ff27723e */ /* 0x000fe200024050ff */
[----:B------:R0:W-:Y:S01]  /*8540*/  @P2 STG.E desc[UR50][R6.64+0x60], R11 ;  /* 0x0000600b06002986 */ /* 0x0001e2000c101932 */
[C---:B------:R-:W-:Y:S01]  /*8550*/  ISETP.GT.AND P4, PT, R2.reuse, RZ, P1 ;  /* 0x000000ff0200720c */ /* 0x040fe20000f84270 */
[-C--:B------:R-:W-:Y:S01]  /*8560*/  FMUL R67, R67, R23.reuse ;  /* 0x0000001743437220 */ /* 0x080fe20000400000 */
[----:B------:R-:W-:Y:S01]  /*8570*/  ISETP.GT.AND P2, PT, R2, 0x8, P0 ;  /* 0x000000080200780c */ /* 0x000fe20000744270 */
[-C--:B-1----:R-:W-:Y:S01]  /*8580*/  FMUL R3, R40, R23.reuse ;  /* 0x0000001728037220 */ /* 0x082fe20000400000 */
[----:B------:R-:W-:Y:S01]  /*8590*/  ISETP.GT.AND P0, PT, R0, 0x28, PT ;  /* 0x000000280000780c */ /* 0x000fe20003f04270 */
[----:B------:R-:W-:Y:S01]  /*85a0*/  @P3 STG.E desc[UR50][R6.64+0x64], R39 ;  /* 0x0000642706003986 */ /* 0x000fe2000c101932 */
[----:B------:R-:W-:Y:S01]  /*85b0*/  ISETP.GT.AND P3, PT, R2, 0x8, P1 ;  /* 0x000000080200780c */ /* 0x000fe20000f64270 */
[----:B------:R-:W-:Y:S01]  /*85c0*/  FMUL R69, R69, R23 ;  /* 0x0000001745457220 */ /* 0x000fe20000400000 */
[----:B------:R-:W-:Y:S01]  /*85d0*/  F2FP.TF32.F32.PACK_B R3, R3 ;  /* 0x00000003ff03723e */ /* 0x000fe200024050ff */
[----:B------:R-:W-:Y:S01]  /*85e0*/  FMUL R71, R71, R23 ;  /* 0x0000001747477220 */ /* 0x000fe20000400000 */
[----:B------:R-:W-:Y:S01]  /*85f0*/  F2FP.TF32.F32.PACK_B R41, R41 ;  /* 0x00000029ff29723e */ /* 0x000fe200024050ff */
[----:B0-----:R-:W-:Y:S01]  /*8600*/  FMUL R11, R46, R23 ;  /* 0x000000172e0b7220 */ /* 0x001fe20000400000 */
[----:B------:R-:W-:Y:S01]  /*8610*/  F2FP.TF32.F32.PACK_B R9, R9 ;  /* 0x00000009ff09723e */ /* 0x000fe200024050ff */
[----:B------:R0:W-:Y:S01]  /*8620*/  @P5 STG.E desc[UR50][R4.64+0x80], R3 ;  /* 0x0000800304005986 */ /* 0x0001e2000c101932 */
[----:B------:R-:W-:Y:S01]  /*8630*/  ISETP.GT.AND P5, PT, R2, RZ, P0 ;  /* 0x000000ff0200720c */ /* 0x000fe200007a4270 */
[----:B------:R-:W-:Y:S01]  /*8640*/  FMUL R73, R73, R23 ;  /* 0x0000001749497220 */ /* 0x000fe20000400000 */
[----:B------:R-:W-:Y:S01]  /*8650*/  ISETP.GT.AND P1, PT, R0, 0x29, PT ;  /* 0x000000290000780c */ /* 0x000fe20003f24270 */
[----:B------:R-:W-:Y:S01]  /*8660*/  @P4 STG.E desc[UR50][R4.64+0x84], R41 ;  /* 0x0000842904004986 */ /* 0x000fe2000c101932 */
[----:B------:R-:W-:Y:S01]  /*8670*/  F2FP.TF32.F32.PACK_B R43, R43 ;  /* 0x0000002bff2b723e */ /* 0x000fe200024050ff */
[-C--:B------:R-:W-:Y:S01]  /*8680*/  FMUL R75, R75, R23.reuse ;  /* 0x000000174b4b7220 */ /* 0x080fe20000400000 */
[C---:B------:R-:W-:Y:S01]  /*8690*/  ISETP.GT.AND P4, PT, R2.reuse, RZ, P1 ;  /* 0x000000ff0200720c */ /* 0x040fe20000f84270 */
[----:B------:R1:W-:Y:S01]  /*86a0*/  @P2 STG.E desc[UR50][R6.64+0x80], R9 ;  /* 0x0000800906002986 */ /* 0x0003e2000c101932 */
[----:B------:R-:W-:Y:S01]  /*86b0*/  ISETP.GT.AND P2, PT, R2, 0x8, P0 ;  /* 0x000000080200780c */ /* 0x000fe20000744270 */
[-C--:B------:R-:W-:Y:S01]  /*86c0*/  FMUL R77, R77, R23.reuse ;  /* 0x000000174d4d7220 */ /* 0x080fe20000400000 */
[----:B------:R-:W-:Y:S01]  /*86d0*/  ISETP.GT.AND P0, PT, R0, 0x30, PT ;  /* 0x000000300000780c */ /* 0x000fe20003f04270 */
[-C--:B0-----:R-:W-:Y:S01]  /*86e0*/  FMUL R3, R44, R23.reuse ;  /* 0x000000172c037220 */ /* 0x081fe20000400000 */
[----:B------:R-:W-:Y:S01]  /*86f0*/  @P3 STG.E desc[UR50][R6.64+0x84], R43 ;  /* 0x0000842b06003986 */ /* 0x000fe2000c101932 */
[----:B------:R-:W-:Y:S01]  /*8700*/  ISETP.GT.AND P3, PT, R2, 0x8, P1 ;  /* 0x000000080200780c */ /* 0x000fe20000f64270 */
[----:B------:R-:W-:Y:S01]  /*8710*/  FMUL R79, R79, R23 ;  /* 0x000000174f4f7220 */ /* 0x000fe20000400000 */
[----:B------:R-:W-:Y:S01]  /*8720*/  F2FP.TF32.F32.PACK_B R45, R45 ;  /* 0x0000002dff2d723e */ /* 0x000fe200024050ff */
[----:B------:R-:W-:Y:S01]  /*8730*/  FMUL R81, R81, R23 ;  /* 0x0000001751517220 */ /* 0x000fe20000400000 */
[----:B------:R-:W-:Y:S01]  /*8740*/  F2FP.TF32.F32.PACK_B R3, R3 ;  /* 0x00000003ff03723e */ /* 0x000fe200024050ff */
[----:B------:R-:W-:Y:S01]  /*8750*/  FMUL R83, R83, R23 ;  /* 0x0000001753537220 */ /* 0x000fe20000400000 */
[----:B------:R-:W-:Y:S01]  /*8760*/  F2FP.TF32.F32.PACK_B R11, R11 ;  /* 0x0000000bff0b723e */ /* 0x000fe200024050ff */
[-C--:B-1----:R-:W-:Y:S01]  /*8770*/  FMUL R9, R50, R23.reuse ;  /* 0x0000001732097220 */ /* 0x082fe20000400000 */
[----:B------:R-:W-:Y:S01]  /*8780*/  ISETP.GT.AND P1, PT, R0, 0x31, PT ;  /* 0x000000310000780c */ /* 0x000fe20003f24270 */
[----:B------:R0:W-:Y:S01]  /*8790*/  @P5 STG.E desc[UR50][R4.64+0xa0], R3 ;  /* 0x0000a00304005986 */ /* 0x0001e2000c101932 */
[C---:B------:R-:W-:Y:S01]  /*87a0*/  ISETP.GT.AND P5, PT, R2.reuse, RZ, P0 ;  /* 0x000000ff0200720c */ /* 0x040fe200007a4270 */
[----:B------:R-:W-:Y:S01]  /*87b0*/  FMUL R85, R85, R23 ;  /* 0x0000001755557220 */ /* 0x000fe20000400000 */
[----:B------:R-:W-:Y:S01]  /*87c0*/  F2FP.TF32.F32.PACK_B R47, R47 ;  /* 0x0000002fff2f723e */ /* 0x000fe200024050ff */
[----:B------:R-:W-:Y:S01]  /*87d0*/  @P4 STG.E desc[UR50][R4.64+0xa4], R45 ;  /* 0x0000a42d04004986 */ /* 0x000fe2000c101932 */
[C---:B------:R-:W-:Y:S01]  /*87e0*/  ISETP.GT.AND P4, PT, R2.reuse, RZ, P1 ;  /* 0x000000ff0200720c */ /* 0x040fe20000f84270 */
[----:B------:R-:W-:Y:S01]  /*87f0*/  FMUL R87, R87, R23 ;  /* 0x0000001757577220 */ /* 0x000fe20000400000 */
[----:B------:R-:W-:Y:S01]  /*8800*/  F2FP.TF32.F32.PACK_B R49, R49 ;  /* 0x00000031ff31723e */ /* 0x000fe200024050ff */
        /* <DEDUP_REMOVED lines=11> */
[-C--:B------:R-:W-:Y:S01]  /*88c0*/  FMUL R95, R95, R23.reuse ;  /* 0x000000175f5f7220 */ /* 0x080fe20000400000 */
[----:B------:R-:W-:Y:S01]  /*88d0*/  ISETP.GT.AND P1, PT, R0, 0x39, PT ;  /* 0x000000390000780c */ /* 0x000fe20003f24270 */
[----:B-1----:R-:W-:Y:S01]  /*88e0*/  FMUL R11, R54, R23 ;  /* 0x00000017360b7220 */ /* 0x002fe20000400000 */
[----:B------:R-:W-:Y:S01]  /*88f0*/  F2FP.TF32.F32.PACK_B R51, R51 ;  /* 0x00000033ff33723e */ /* 0x000fe200024050ff */
        /* <DEDUP_REMOVED lines=15> */
[-C--:B------:R-:W-:Y:S01]  /*89f0*/  FMUL R103, R103, R23.reuse ;  /* 0x0000001767677220 */ /* 0x080fe20000400000 */
[----:B------:R-:W-:Y:S01]  /*8a00*/  ISETP.GT.AND P1, PT, R0, 0x41, PT ;  /* 0x000000410000780c */ /* 0x000fe20003f24270 */
[----:B------:R-:W-:Y:S01]  /*8a10*/  FMUL R105, R105, R23 ;  /* 0x0000001769697220 */ /* 0x000fe20000400000 */
[----:B------:R-:W-:Y:S01]  /*8a20*/  F2FP.TF32.F32.PACK_B R3, R3 ;  /* 0x00000003ff03723e */ /* 0x000fe200024050ff */
[----:B------:R-:W-:Y:S01]  /*8a30*/  FMUL R107, R107, R23 ;  /* 0x000000176b6b7220 */ /* 0x000fe20000400000 */
[----:B------:R-:W-:Y:S01]  /*8a40*/  F2FP.TF32.F32.PACK_B R55, R55 ;  /* 0x00000037ff37723e */ /* 0x000fe200024050ff */
        /* <DEDUP_REMOVED lines=21> */
[-C--:B------:R-:W-:Y:S01]  /*8ba0*/  FMUL R119, R119, R23.reuse ;  /* 0x0000001777777220 */ /* 0x080fe20000400000 */
[----:B-1----:R-:W-:Y:S01]  /*8bb0*/  FMUL R11, R62, R23 ;  /* 0x000000173e0b7220 */ /* 0x002fe20000400000 */
[----:B------:R-:W-:Y:S01]  /*8bc0*/  F2FP.TF32.F32.PACK_B R61, R61 ;  /* 0x0000003dff3d723e */ /* 0x000fe200024050ff */
[-C--:B------:R-:W-:Y:S01]  /*8bd0*/  FMUL R121, R121, R23.reuse ;  /* 0x0000001779797220 */ /* 0x080fe20000400000 */
        /* <DEDUP_REMOVED lines=51> */
[----:B------:R-:W-:Y:S01]  /*8f10*/  ISETP.GT.AND P4, PT, R2, RZ, P1 ;  /* 0x000000ff0200720c */ /* 0x000fe20000f84270 */
[----:B------:R-:W-:Y:S01]  /*8f20*/  FMUL R15, R150, R23 ;  /* 0x00000017960f7220 */ /* 0x000fe20000400000 */
[----:B------:R-:W-:Y:S01]  /*8f30*/  F2FP.TF32.F32.PACK_B R71, R71 ;  /* 0x00000047ff47723e */ /* 0x000fe200024050ff */
[----:B------:R1:W-:Y:S01]  /*8f40*/  @P2 STG.E desc[UR50][R6.64+0x140], R9 ;  /* 0x0001400906002986 */ /* 0x0003e2000c101932 */
[----:B------:R-:W-:Y:S01]  /*8f50*/  ISETP.GT.AND P2, PT, R2, 0x8, P0 ;  /* 0x000000080200780c */ /* 0x000fe20000744270 */
[-C--:B------:R-:W-:Y:S01]  /*8f60*/  FMUL R151, R151, R23.reuse ;  /* 0x0000001797977220 */ /* 0x080fe20000400000 */
[----:B------:R-:W-:Y:S01]  /*8f70*/  ISETP.GT.AND P0, PT, R0, 0x60, PT ;  /* 0x000000600000780c */ /* 0x000fe20003f04270 */
[----:B0-----:R-:W-:Y:S01]  /*8f80*/  FMUL R3, R68, R23 ;  /* 0x0000001744037220 */ /* 0x001fe20000400000 */
[----:B------:R-:W-:Y:S01]  /*8f90*/  @P3 STG.E desc[UR50][R6.64+0x144], R67 ;  /* 0x0001444306003986 */ /* 0x000fe2000c101932 */
[----:B------:R-:W-:-:S02]  /*8fa0*/  ISETP.GT.AND P3, PT, R2, 0x8, P1 ;  /* 0x000000080200780c */ /* 0x000fc40000f64270 */
[----:B------:R-:W-:Y:S02]  /*8fb0*/  ISETP.GT.AND P1, PT, R0, 0x61, PT ;  /* 0x000000610000780c */ /* 0x000fe40003f24270 */
[----:B------:R-:W-:Y:S01]  /*8fc0*/  F2FP.TF32.F32.PACK_B R3, R3 ;  /* 0x00000003ff03723e */ /* 0x000fe200024050ff */
[----:B-1----:R-:W-:Y:S01]  /*8fd0*/  FMUL R9, R74, R23 ;  /* 0x000000174a097220 */ /* 0x002fe20000400000 */
[----:B------:R-:W-:-:S03]  /*8fe0*/  F2FP.TF32.F32.PACK_B R73, R73 ;  /* 0x00000049ff49723e */ /* 0x000fc600024050ff */
[----:B------:R0:W-:Y:S01]  /*8ff0*/  @P5 STG.E desc[UR50][R4.64+0x160], R3 ;  /* 0x0001600304005986 */ /* 0x0001e2000c101932 */
[C---:B------:R-:W-:Y:S02]  /*9000*/  ISETP.GT.AND P5, PT, R2.reuse, RZ, P0 ;  /* 0x000000ff0200720c */ /* 0x040fe400007a4270 */
[----:B------:R-:W-:Y:S01]  /*9010*/  F2FP.TF32.F32.PACK_B R9, R9 ;  /* 0x00000009ff09723e */ /* 0x000fe200024050ff */
[----:B------:R-:W-:Y:S01]  /*9020*/  @P4 STG.E desc[UR50][R4.64+0x164], R69 ;  /* 0x0001644504004986 */ /* 0x000fe2000c101932 */
[C---:B------:R-:W-:Y:S02]  /*9030*/  ISETP.GT.AND P4, PT, R2.reuse, RZ, P1 ;  /* 0x000000ff0200720c */ /* 0x040fe40000f84270 */
[----:B------:R-:W-:Y:S01]  /*9040*/  F2FP.TF32.F32.PACK_B R75, R75 ;  /* 0x0000004bff4b723e */ /* 0x000fe200024050ff */
[----:B------:R1:W-:Y:S01]  /*9050*/  @P2 STG.E desc[UR50][R6.64+0x160], R11 ;  /* 0x0001600b06002986 */ /* 0x0003e2000c101932 */
[----:B------:R-:W-:Y:S02]  /*9060*/  ISETP.GT.AND P2, PT, R2, 0x8, P0 ;  /* 0x000000080200780c */ /* 0x000fe40000744270 */
        /* <DEDUP_REMOVED lines=250> */
[----:B------:R-:W-:Y:S01]  /*a010*/  ISETP.GT.AND P0, PT, R2, 0x8, P0 ;  /* 0x000000080200780c */ /* 0x000fe20000704270 */
[----:B------:R-:W-:Y:S01]  /*a020*/  @P4 STG.E desc[UR50][R4.64+0x364], R133 ;  /* 0x0003648504004986 */ /* 0x000fe2000c101932 */
[----:B------:R-:W-:Y:S02]  /*a030*/  ISETP.GT.AND P4, PT, R0, 0xe9, PT ;  /* 0x000000e90000780c */ /* 0x000fe40003f84270 */
[----:B------:R-:W-:Y:S01]  /*a040*/  F2FP.TF32.F32.PACK_B R9, R9 ;  /* 0x00000009ff09723e */ /* 0x000fe200024050ff */
[----:B------:R1:W-:Y:S01]  /*a050*/  @P2 STG.E desc[UR50][R6.64+0x360], R11 ;  /* 0x0003600b06002986 */ /* 0x0003e2000c101932 */
[C---:B------:R-:W-:Y:S02]  /*a060*/  ISETP.GT.AND P2, PT, R2.reuse, RZ, P1 ;  /* 0x000000ff0200720c */ /* 0x040fe40000f44270 */
[----:B------:R-:W-:Y:S01]  /*a070*/  ISETP.GT.AND P1, PT, R2, 0x8, P1 ;  /* 0x000000080200780c */ /* 0x000fe20000f24270 */
[----:B0-----:R-:W-:Y:S01]  /*a080*/  FMUL R3, R136, R23 ;  /* 0x0000001788037220 */ /* 0x001fe20000400000 */
[----:B------:R-:W-:Y:S01]  /*a090*/  @P3 STG.E desc[UR50][R6.64+0x364], R135 ;  /* 0x0003648706003986 */ /* 0x000fe2000c101932 */
[----:B------:R-:W-:-:S02]  /*a0a0*/  ISETP.GT.AND P6, PT, R2, RZ, P4 ;  /* 0x000000ff0200720c */ /* 0x000fc400027c4270 */
[----:B------:R-:W-:Y:S02]  /*a0b0*/  F2FP.TF32.F32.PACK_B R139, R139 ;  /* 0x0000008bff8b723e */ /* 0x000fe400024050ff */
[----:B------:R-:W-:Y:S02]  /*a0c0*/  F2FP.TF32.F32.PACK_B R3, R3 ;  /* 0x00000003ff03723e */ /* 0x000fe400024050ff */
[----:B------:R-:W-:Y:S01]  /*a0d0*/  F2FP.TF32.F32.PACK_B R141, R141 ;  /* 0x0000008dff8d723e */ /* 0x000fe200024050ff */
[----:B-1----:R-:W-:Y:S01]  /*a0e0*/  FMUL R11, R146, R23 ;  /* 0x00000017920b7220 */ /* 0x002fe20000400000 */
[----:B------:R-:W-:Y:S01]  /*a0f0*/  ISETP.GT.AND P4, PT, R2, 0x8, P4 ;  /* 0x000000080200780c */ /* 0x000fe20002784270 */
[----:B------:R0:W-:Y:S01]  /*a100*/  @P5 STG.E desc[UR50][R4.64+0x380], R3 ;  /* 0x0003800304005986 */ /* 0x0001e2000c101932 */
[----:B------:R-:W-:Y:S02]  /*a110*/  ISETP.GT.AND P5, PT, R0, 0xe8, PT ;  /* 0x000000e80000780c */ /* 0x000fe40003fa4270 */
[----:B------:R-:W-:Y:S01]  /*a120*/  F2FP.TF32.F32.PACK_B R143, R143 ;  /* 0x0000008fff8f723e */ /* 0x000fe200024050ff */
[----:B------:R-:W-:Y:S01]  /*a130*/  @P2 STG.E desc[UR50][R4.64+0x384], R137 ;  /* 0x0003848904002986 */ /* 0x000fe2000c101932 */
[----:B------:R-:W-:-:S02]  /*a140*/  ISETP.GT.AND P3, PT, R2, RZ, P5 ;  /* 0x000000ff0200720c */ /* 0x000fc40002f64270 */
[----:B------:R-:W-:Y:S01]  /*a150*/  ISETP.GT.AND P5, PT, R2, 0x8, P5 ;  /* 0x000000080200780c */ /* 0x000fe20002fa4270 */
[----:B------:R1:W-:Y:S01]  /*a160*/  @P0 STG.E desc[UR50][R6.64+0x380], R9 ;  /* 0x0003800906000986 */ /* 0x0003e2000c101932 */
[C---:B------:R-:W-:Y:S02]  /*a170*/  ISETP.GT.AND P2, PT, R0.reuse, 0xf1, PT ;  /* 0x000000f10000780c */ /* 0x040fe40003f44270 */
[----:B------:R-:W-:Y:S01]  /*a180*/  ISETP.GT.AND P0, PT, R0, 0xf9, PT ;  /* 0x000000f90000780c */ /* 0x000fe20003f04270 */
[----:B0-----:R-:W-:Y:S01]  /*a190*/  FMUL R3, R140, R23 ;  /* 0x000000178c037220 */ /* 0x001fe20000400000 */
[----:B------:R-:W-:Y:S01]  /*a1a0*/  @P1 STG.E desc[UR50][R6.64+0x384], R139 ;  /* 0x0003848b06001986 */ /* 0x000fe2000c101932 */
[----:B------:R-:W-:Y:S02]  /*a1b0*/  ISETP.GT.AND P1, PT, R0, 0xf8, PT ;  /* 0x000000f80000780c */ /* 0x000fe40003f24270 */
[----:B------:R-:W-:Y:S02]  /*a1c0*/  F2FP.TF32.F32.PACK_B R145, R145 ;  /* 0x00000091ff91723e */ /* 0x000fe400024050ff */
[----:B------:R-:W-:Y:S01]  /*a1d0*/  F2FP.TF32.F32.PACK_B R3, R3 ;  /* 0x00000003ff03723e */ /* 0x000fe200024050ff */
[----:B-1----:R-:W-:Y:S01]  /*a1e0*/  FMUL R9, R142, R23 ;  /* 0x000000178e097220 */ /* 0x002fe20000400000 */
[----:B------:R-:W-:-:S03]  /*a1f0*/  F2FP.TF32.F32.PACK_B R11, R11 ;  /* 0x0000000bff0b723e */ /* 0x000fc600024050ff */
[----:B------:R0:W-:Y:S01]  /*a200*/  @P3 STG.E desc[UR50][R4.64+0x3a0], R3 ;  /* 0x0003a00304003986 */ /* 0x0001e2000c101932 */
[----:B------:R-:W-:Y:S02]  /*a210*/  ISETP.GT.AND P3, PT, R0, 0xf0, PT ;  /* 0x000000f00000780c */ /* 0x000fe40003f64270 */
[----:B------:R-:W-:Y:S01]  /*a220*/  F2FP.TF32.F32.PACK_B R9, R9 ;  /* 0x00000009ff09723e */ /* 0x000fe200024050ff */
[----:B------:R-:W-:Y:S01]  /*a230*/  @P6 STG.E desc[UR50][R4.64+0x3a4], R141 ;  /* 0x0003a48d04006986 */ /* 0x000fe2000c101932 */
[C---:B------:R-:W-:Y:S02]  /*a240*/  ISETP.GT.AND P6, PT, R2.reuse, RZ, P3 ;  /* 0x000000ff0200720c */ /* 0x040fe40001fc4270 */
[C---:B------:R-:W-:Y:S01]  /*a250*/  ISETP.GT.AND P3, PT, R2.reuse, 0x8, P3 ;  /* 0x000000080200780c */ /* 0x040fe20001f64270 */
[----:B------:R-:W-:Y:S01]  /*a260*/  @P5 STG.E desc[UR50][R6.64+0x3a0], R9 ;  /* 0x0003a00906005986 */ /* 0x000fe2000c101932 */
[C---:B------:R-:W-:Y:S02]  /*a270*/  ISETP.GT.AND P5, PT, R2.reuse, RZ, P2 ;  /* 0x000000ff0200720c */ /* 0x040fe400017a4270 */
[----:B------:R-:W-:Y:S01]  /*a280*/  ISETP.GT.AND P2, PT, R2, 0x8, P2 ;  /* 0x000000080200780c */ /* 0x000fe20001744270 */
[----:B0-----:R-:W-:Y:S01]  /*a290*/  FMUL R3, R144, R23 ;  /* 0x0000001790037220 */ /* 0x001fe20000400000 */
[----:B------:R-:W-:Y:S01]  /*a2a0*/  @P4 STG.E desc[UR50][R6.64+0x3a4], R143 ;  /* 0x0003a48f06004986 */ /* 0x000fe2000c101932 */
[----:B------:R-:W-:-:S02]  /*a2b0*/  ISETP.GT.AND P4, PT, R2, RZ, P0 ;  /* 0x000000ff0200720c */ /* 0x000fc40000784270 */
[C---:B------:R-:W-:Y:S02]  /*a2c0*/  ISETP.GT.AND P0, PT, R2.reuse, 0x8, P0 ;  /* 0x000000080200780c */ /* 0x040fe40000704270 */
[----:B------:R-:W-:Y:S02]  /*a2d0*/  F2FP.TF32.F32.PACK_B R3, R3 ;  /* 0x00000003ff03723e */ /* 0x000fe400024050ff */
[----:B------:R-:W-:Y:S02]  /*a2e0*/  F2FP.TF32.F32.PACK_B R147, R147 ;  /* 0x00000093ff93723e */ /* 0x000fe400024050ff */
[----:B------:R-:W-:Y:S01]  /*a2f0*/  F2FP.TF32.F32.PACK_B R13, R13 ;  /* 0x0000000dff0d723e */ /* 0x000fe200024050ff */
[----:B------:R0:W-:Y:S01]  /*a300*/  @P6 STG.E desc[UR50][R4.64+0x3c0], R3 ;  /* 0x0003c00304006986 */ /* 0x0001e2000c101932 */
[C---:B------:R-:W-:Y:S02]  /*a310*/  ISETP.GT.AND P6, PT, R2.reuse, RZ, P1 ;  /* 0x000000ff0200720c */ /* 0x040fe40000fc4270 */
[----:B------:R-:W-:Y:S01]  /*a320*/  ISETP.GT.AND P1, PT, R2, 0x8, P1 ;  /* 0x000000080200780c */ /* 0x000fe20000f24270 */
[----:B------:R-:W-:Y:S01]  /*a330*/  @P5 IMAD.MOV.U32 R2, RZ, RZ, R4 ;  /* 0x000000ffff025224 */ /* 0x000fe200078e0004 */
[----:B------:R-:W-:-:S02]  /*a340*/  F2FP.TF32.F32.PACK_B R149, R149 ;  /* 0x00000095ff95723e */ /* 0x000fc400024050ff */
[----:B------:R-:W-:Y:S02]  /*a350*/  F2FP.TF32.F32.PACK_B R15, R15 ;  /* 0x0000000fff0f723e */ /* 0x000fe400024050ff */
[----:B------:R-:W-:Y:S01]  /*a360*/  F2FP.TF32.F32.PACK_B R151, R151 ;  /* 0x00000097ff97723e */ /* 0x000fe200024050ff */
[----:B0-----:R-:W-:-:S05]  /*a370*/  @P5 IMAD.MOV.U32 R3, RZ, RZ, R5 ;  /* 0x000000ffff035224 */ /* 0x001fca00078e0005 */
[----:B------:R0:W-:Y:S02]  /*a380*/  @P5 STG.E desc[UR50][R2.64+0x3c4], R145 ;  /* 0x0003c49102005986 */ /* 0x0001e4000c101932 */
[----:B0-----:R-:W-:Y:S02]  /*a390*/  @P3 IMAD.MOV.U32 R2, RZ, RZ, R6 ;  /* 0x000000ffff023224 */ /* 0x001fe400078e0006 */
[----:B------:R-:W-:-:S05]  /*a3a0*/  @P3 IMAD.MOV.U32 R3, RZ, RZ, R7 ;  /* 0x000000ffff033224 */ /* 0x000fca00078e0007 */
[----:B------:R0:W-:Y:S02]  /*a3b0*/  @P3 STG.E desc[UR50][R2.64+0x3c0], R11 ;  /* 0x0003c00b02003986 */ /* 0x0001e4000c101932 */
[----:B0-----:R-:W-:Y:S02]  /*a3c0*/  @P2 IMAD.MOV.U32 R2, RZ, RZ, R6 ;  /* 0x000000ffff022224 */ /* 0x001fe400078e0006 */
[----:B------:R-:W-:-:S05]  /*a3d0*/  @P2 IMAD.MOV.U32 R3, RZ, RZ, R7 ;  /* 0x000000ffff032224 */ /* 0x000fca00078e0007 */
[----:B------:R0:W-:Y:S02]  /*a3e0*/  @P2 STG.E desc[UR50][R2.64+0x3c4], R147 ;  /* 0x0003c49302002986 */ /* 0x0001e4000c101932 */
[----:B0-----:R-:W-:Y:S02]  /*a3f0*/  @P6 IMAD.MOV.U32 R2, RZ, RZ, R4 ;  /* 0x000000ffff026224 */ /* 0x001fe400078e0004 */
[----:B------:R-:W-:-:S05]  /*a400*/  @P6 IMAD.MOV.U32 R3, RZ, RZ, R5 ;  /* 0x000000ffff036224 */ /* 0x000fca00078e0005 */
[----:B------:R0:W-:Y:S04]  /*a410*/  @P6 STG.E desc[UR50][R2.64+0x3e0], R13 ;  /* 0x0003e00d02006986 */ /* 0x0001e8000c101932 */
[----:B------:R1:W-:Y:S01]  /*a420*/  @P4 STG.E desc[UR50][R4.64+0x3e4], R149 ;  /* 0x0003e49504004986 */ /* 0x0003e2000c101932 */
[----:B0-----:R-:W-:Y:S02]  /*a430*/  @P1 IMAD.MOV.U32 R2, RZ, RZ, R6 ;  /* 0x000000ffff021224 */ /* 0x001fe400078e0006 */
[----:B------:R-:W-:-:S05]  /*a440*/  @P1 IMAD.MOV.U32 R3, RZ, RZ, R7 ;  /* 0x000000ffff031224 */ /* 0x000fca00078e0007 */
[----:B------:R1:W-:Y:S04]  /*a450*/  @P1 STG.E desc[UR50][R2.64+0x3e0], R15 ;  /* 0x0003e00f02001986 */ /* 0x0003e8000c101932 */
[----:B------:R1:W-:Y:S02]  /*a460*/  @P0 STG.E desc[UR50][R6.64+0x3e4], R151 ;  /* 0x0003e49706000986 */ /* 0x0003e4000c101932 */
.L_x_289:
[----:B------:R-:W-:Y:S05]  /*a470*/  BSYNC B0 ;  /* 0x0000000000007941 */ /* 0x000fea0003800000 */
.L_x_35:
[----:B-1----:R-:W-:Y:S01]  /*a480*/  IMAD.U32 R2, RZ, RZ, UR38 ;  /* 0x00000026ff027e24 */ /* 0x002fe2000f8e00ff */
[----:B------:R-:W-:Y:S01]  /*a490*/  ULDC.64 UR4, c[0x0][0x650] ;  /* 0x0001940000047ab9 */ /* 0x000fe20000000a00 */
[----:B------:R-:W-:Y:S01]  /*a4a0*/  IMAD.U32 R0, RZ, RZ, UR41 ;  /* 0x00000029ff007e24 */ /* 0x000fe2000f8e00ff */
[----:B------:R1:W-:Y:S01]  /*a4b0*/  SYNCS.ARRIVE.TRANS64.A1T0 RZ, [R160+UR46], RZ ;  /* 0x000000ffa0ff79a7 */ /* 0x0003e2000810002e */
[----:B0-----:R-:W-:Y:S01]  /*a4c0*/  IMAD.U32 R3, RZ, RZ, UR39 ;  /* 0x00000027ff037e24 */ /* 0x001fe2000f8e00ff */
[C---:B------:R-:W-:Y:S01]  /*a4d0*/  LEA R16, P0, R2.reuse, R16, 0x1 ;  /* 0x0000001002107211 */ /* 0x040fe200078008ff */
[----:B-----5:R-:W-:Y:S02]  /*a4e0*/  IMAD.MOV.U32 R18, RZ, RZ, -0x1 ;  /* 0xffffffffff127424 */ /* 0x020fe400078e00ff */
[----:B------:R-:W-:Y:S01]  /*a4f0*/  IMAD.MOV.U32 R19, RZ, RZ, -0x1 ;  /* 0xffffffffff137424 */ /* 0x000fe200078e00ff */
[----:B------:R-:W-:Y:S01]  /*a500*/  LEA.HI.X R17, R2, R17, R0, 0x1, P0 ;  /* 0x0000001102117211 */ /* 0x000fe200000f0c00 */
[----:B------:R-:W-:Y:S01]  /*a510*/  IMAD.MOV.U32 R2, RZ, RZ, -0x1 ;  /* 0xffffffffff027424 */ /* 0x000fe200078e00ff */
[----:B------:R-:W-:-:S02]  /*a520*/  ISETP.GE.U32.AND P0, PT, R16, UR4, PT ;  /* 0x0000000410007c0c */ /* 0x000fc4000bf06070 */
[----:B------:R-:W-:Y:S02]  /*a530*/  PRMT R0, RZ, 0x7610, R0 ;  /* 0x00007610ff007816 */ /* 0x000fe40000000000 */
[----:B------:R-:W-:-:S13]  /*a540*/  ISETP.GE.U32.AND.EX P0, PT, R17, UR5, PT, P0 ;  /* 0x0000000511007c0c */ /* 0x000fda000bf06100 */
[----:B-1----:R-:W-:Y:S05]  /*a550*/  @P0 BRA `(.L_x_290) ;  /* 0x00000004008c0947 */ /* 0x002fea0003800000 */
[----:B------:R-:W0:Y:S01]  /*a560*/  S2UR UR7, SR_CTAID.X ;  /* 0x00000000000779c3 */ /* 0x000e220000002500 */
[----:B------:R-:W-:Y:S01]  /*a570*/  ULDC.64 UR4, c[0x0][0x628] ;  /* 0x00018a0000047ab9 */ /* 0x000fe20000000a00 */
[----:B------:R-:W-:Y:S01]  /*a580*/  ULDC UR6, c[0x0][0x150] ;  /* 0x0000540000067ab9 */ /* 0x000fe20000000800 */
[----:B------:R-:W-:Y:S01]  /*a590*/  ISETP.NE.U32.AND P0, PT, RZ, UR4, PT ;  /* 0x00000004ff007c0c */ /* 0x000fe2000bf05070 */
[----:B------:R-:W-:Y:S01]  /*a5a0*/  ULDC UR15, c[0x0][0x630] ;  /* 0x00018c00000f7ab9 */ /* 0x000fe20000000800 */
[C---:B------:R-:W-:Y:S01]  /*a5b0*/  R2UR UR16, R16.reuse ;  /* 0x00000000101072ca */ /* 0x040fe200000e0000 */
[----:B------:R-:W-:Y:S01]  /*a5c0*/  ULDC UR18, c[0x0][0x154] ;  /* 0x0000550000127ab9 */ /* 0x000fe20000000800 */
[----:B------:R-:W-:Y:S01]  /*a5d0*/  ISETP.NE.AND.EX P0, PT, RZ, UR5, PT, P0 ;  /* 0x00000005ff007c0c */ /* 0x000fe2000bf05300 */
[----:B------:R-:W1:Y:S01]  /*a5e0*/  S2UR UR19, SR_CTAID.Y ;  /* 0x00000000001379c3 */ /* 0x000e620000002600 */
[----:B------:R-:W-:Y:S02]  /*a5f0*/  R2UR UR17, R17 ;  /* 0x00000000111172ca */ /* 0x000fe400000e0000 */
[----:B------:R-:W-:-:S02]  /*a600*/  R2UR UR12, R16 ;  /* 0x00000000100c72ca */ /* 0x000fc400000e0000 */
[----:B------:R-:W-:Y:S02]  /*a610*/  R2UR UR13, R17 ;  /* 0x00000000110d72ca */ /* 0x000fe400000e0000 */
[----:B0-----:R-:W-:-:S05]  /*a620*/  I2FP.F32.U32 R0, UR7 ;  /* 0x0000000700007c45 */ /* 0x001fca0008201000 */
[----:B------:R-:W-:-:S04]  /*a630*/  FMUL R0, R0, UR6 ;  /* 0x0000000600007c20 */ /* 0x000fc80008400000 */
[----:B------:R0:W0:Y:S01]  /*a640*/  F2I.U32.TRUNC.NTZ R2, R0 ;  /* 0x0000000000027305 */ /* 0x000022000020f000 */
[----:B-1----:R-:W-:Y:S05]  /*a650*/  @!P0 BRA `(.L_x_291) ;  /* 0x0000000000308947 */ /* 0x002fea0003800000 */
        /* <DEDUP_REMOVED lines=12> */
.L_x_291:
[----:B------:R-:W-:Y:S01]  /*a720*/  USHF.R.U64 UR6, UR12, UR15, UR13 ;  /* 0x0000000f0c067299 */ /* 0x000fe2000800120d */
[----:B0-----:R-:W-:Y:S01]  /*a730*/  I2FP.F32.U32 R0, UR19 ;  /* 0x0000001300007c45 */ /* 0x001fe20008201000 */
[----:B------:R-:W-:Y:S01]  /*a740*/  USHF.R.U32.HI UR4, URZ, UR15, UR13 ;  /* 0x0000000f3f047299 */ /* 0x000fe2000801160d */
[----:B------:R-:W-:Y:S01]  /*a750*/  R2UR UR14, R2 ;  /* 0x00000000020e72ca */ /* 0x000fe200000e0000 */
[----:B------:R-:W-:Y:S02]  /*a760*/  UIADD3 UR9, UP0, URZ, -UR6, URZ ;  /* 0x800000063f097290 */ /* 0x000fe4000ff1e03f */
[----:B------:R-:W-:Y:S01]  /*a770*/  FMUL R0, R0, UR18 ;  /* 0x0000001200007c20 */ /* 0x000fe20008400000 */
[----:B------:R-:W-:Y:S01]  /*a780*/  ULDC.64 UR12, c[0x0][0x620] ;  /* 0x00018800000c7ab9 */ /* 0x000fe20000000a00 */
[----:B------:R-:W-:Y:S01]  /*a790*/  UIADD3.X UR4, URZ, ~UR4, URZ, UP0, !UPT ;  /* 0x800000043f047290 */ /* 0x000fe200087fe43f */
[----:B------:R-:W-:Y:S01]  /*a7a0*/  UMOV UR10, UR16 ;  /* 0x00000010000a7c82 */ /* 0x000fe20008000000 */
[----:B------:R-:W-:-:S02]  /*a7b0*/  UMOV UR11, UR17 ;  /* 0x00000011000b7c82 */ /* 0x000fc40008000000 */
[----:B------:R-:W0:Y:S01]  /*a7c0*/  F2I.U32.TRUNC.NTZ R0, R0 ;  /* 0x0000000000007305 */ /* 0x000e22000020f000 */
[----:B------:R-:W-:Y:S02]  /*a7d0*/  UIMAD UR4, UR4, UR12, URZ ;  /* 0x0000000c040472a4 */ /* 0x000fe4000f8e023f */
[----:B------:R-:W-:Y:S02]  /*a7e0*/  UIMAD.WIDE.U32 UR10, UR9, UR12, UR10 ;  /* 0x0000000c090a72a5 */ /* 0x000fe4000f8e000a */
[----:B------:R-:W-:Y:S01]  /*a7f0*/  UIMAD UR9, UR9, UR13, UR4 ;  /* 0x0000000d090972a4 */ /* 0x000fe2000f8e0204 */
[----:B------:R-:W-:Y:S01]  /*a800*/  ULDC UR22, c[0x0][0x658] ;  /* 0x0001960000167ab9 */ /* 0x000fe20000000800 */
[----:B------:R-:W-:Y:S02]  /*a810*/  UMOV UR12, 0xffffffff ;  /* 0xffffffff000c7882 */ /* 0x000fe40000000000 */
[----:B------:R-:W-:Y:S01]  /*a820*/  UIADD3 UR11, UR11, UR9, URZ ;  /* 0x000000090b0b7290 */ /* 0x000fe2000fffe03f */
[----:B------:R-:W-:Y:S01]  /*a830*/  ULDC UR13, c[0x0][0x618] ;  /* 0x00018600000d7ab9 */ /* 0x000fe20000000800 */
[----:B------:R-:W-:Y:S01]  /*a840*/  ULDC.64 UR4, c[0x0][0x640] ;  /* 0x0001900000047ab9 */ /* 0x000fe20000000a00 */
[----:B------:R-:W-:Y:S01]  /*a850*/  USHF.L.U32 UR18, UR12, UR22, URZ ;  /* 0x000000160c127299 */ /* 0x000fe2000800063f */
[----:B------:R-:W-:Y:S01]  /*a860*/  ISETP.NE.U32.AND P0, PT, RZ, UR4, PT ;  /* 0x00000004ff007c0c */ /* 0x000fe2000bf05070 */
[----:B------:R-:W-:Y:S01]  /*a870*/  USHF.R.U64 UR12, UR10, UR13, UR11 ;  /* 0x0000000d0a0c7299 */ /* 0x000fe2000800120b */
[----:B0-----:R-:W-:Y:S01]  /*a880*/  R2UR UR16, R0 ;  /* 0x00000000001072ca */ /* 0x001fe200000e0000 */
[----:B------:R-:W-:Y:S01]  /*a890*/  USHF.R.U32.HI UR10, URZ, UR13, UR11 ;  /* 0x0000000d3f0a7299 */ /* 0x000fe2000801160b */
[----:B------:R-:W-:Y:S01]  /*a8a0*/  ISETP.NE.AND.EX P0, PT, RZ, UR5, PT, P0 ;  /* 0x00000005ff007c0c */ /* 0x000fe2000bf05300 */
[----:B------:R-:W-:Y:S01]  /*a8b0*/  ULDC UR17, c[0x0][0x608] ;  /* 0x0001820000117ab9 */ /* 0x000fe20000000800 */
[----:B------:R-:W-:-:S02]  /*a8c0*/  ULOP3.LUT UR23, URZ, UR18, URZ, 0x33, !UPT ;  /* 0x000000123f177292 */ /* 0x000fc4000f8e333f */
[----:B------:R-:W-:Y:S02]  /*a8d0*/  USHF.R.U64 UR18, UR12, UR17, UR10 ;  /* 0x000000110c127299 */ /* 0x000fe4000800120a */
[----:B------:R-:W-:Y:S01]  /*a8e0*/  USHF.R.U32.HI UR10, URZ, UR17, UR10 ;  /* 0x000000113f0a7299 */ /* 0x000fe2000801160a */
[----:B------:R-:W-:Y:S01]  /*a8f0*/  UMOV UR20, 0x1 ;  /* 0x0000000100147882 */ /* 0x000fe20000000000 */
[----:B------:R-:W-:Y:S02]  /*a900*/  UIADD3 UR14, -UR14, URZ, URZ ;  /* 0x0000003f0e0e7290 */ /* 0x000fe4000fffe13f */
[----:B------:R-:W-:Y:S02]  /*a910*/  USHF.L.U32 UR13, UR20, UR22, URZ ;  /* 0x00000016140d7299 */ /* 0x000fe4000800063f */
[----:B------:R-:W-:Y:S01]  /*a920*/  USHF.R.U64 UR20, UR18, UR22, UR10 ;  /* 0x0000001612147299 */ /* 0x000fe2000800120a */
[----:B------:R-:W-:Y:S01]  /*a930*/  ULDC UR15, c[0x0][0x144] ;  /* 0x00005100000f7ab9 */ /* 0x000fe20000000800 */
[----:B------:R-:W-:Y:S01]  /*a940*/  ULDC UR8, c[0x0][0x600] ;  /* 0x0001800000087ab9 */ /* 0x000fe20000000800 */
[----:B------:R-:W-:-:S02]  /*a950*/  UIADD3 UR21, -UR16, URZ, URZ ;  /* 0x0000003f10157290 */ /* 0x000fc4000fffe13f */
[----:B------:R-:W-:Y:S02]  /*a960*/  USHF.R.U32.HI UR17, URZ, UR22, UR10 ;  /* 0x000000163f117299 */ /* 0x000fe4000801160a */
[----:B------:R-:W-:Y:S02]  /*a970*/  UIADD3 UR9, UR8, -0x1, URZ ;  /* 0xffffffff08097890 */ /* 0x000fe4000fffe03f */
[----:B------:R-:W-:Y:S01]  /*a980*/  UIMAD UR22, UR15, UR14, UR7 ;  /* 0x0000000e0f1672a4 */ /* 0x000fe2000f8e0207 */
[----:B------:R-:W-:Y:S01]  /*a990*/  ULDC UR26, c[0x0][0x148] ;  /* 0x00005200001a7ab9 */ /* 0x000fe20000000800 */
[----:B------:R-:W-:Y:S01]  /*a9a0*/  ULDC UR24, c[0x0][0x648] ;  /* 0x0001920000187ab9 */ /* 0x000fe20000000800 */
[----:B------:R-:W-:Y:S01]  /*a9b0*/  ULDC UR25, c[0x0][0x638] ;  /* 0x00018e0000197ab9 */ /* 0x000fe20000000800 */
        /* <DEDUP_REMOVED lines=12> */
.L_x_292:
[----:B------:R-:W-:Y:S01]  /*aa80*/  UISETP.NE.AND UP0, UPT, UR40, URZ, UPT ;  /* 0x0000003f2800728c */ /* 0x000fe2000bf05270 */
[----:B------:R-:W-:Y:S01]  /*aa90*/  IMAD.MOV.U32 R0, RZ, RZ, 0x1 ;  /* 0x00000001ff007424 */ /* 0x000fe200078e00ff */
[----:B------:R-:W-:Y:S01]  /*aaa0*/  USHF.R.U64 UR4, UR16, UR24, UR17 ;  /* 0x0000001810047299 */ /* 0x000fe20008001211 */
[----:B------:R-:W-:Y:S01]  /*aab0*/  IMAD.U32 R19, RZ, RZ, UR6 ;  /* 0x00000006ff137e24 */ /* 0x000fe2000f8e00ff */
[----:B------:R-:W-:Y:S02]  /*aac0*/  ULOP3.LUT UR18, UR18, UR23, URZ, 0xc0, !UPT ;  /* 0x0000001712127292 */ /* 0x000fe4000f8ec03f */
[----:B------:R-:W-:Y:S02]  /*aad0*/  UIADD3 UR5, -UR4, URZ, URZ ;  /* 0x0000003f04057290 */ /* 0x000fe4000fffe13f */
[----:B------:R-:W-:Y:S02]  /*aae0*/  ULOP3.LUT UR9, UR12, UR9, URZ, 0xc0, !UPT ;  /* 0x000000090c097292 */ /* 0x000fe4000f8ec03f */
[----:B------:R-:W-:-:S02]  /*aaf0*/  UIMAD UR4, UR13, UR4, UR18 ;  /* 0x000000040d0472a4 */ /* 0x000fc4000f8e0212 */
[----:B------:R-:W-:Y:S02]  /*ab00*/  @UP0 UIMAD UR22, UR26, UR21, UR19 ;  /* 0x000000151a1602a4 */ /* 0x000fe4000f8e0213 */
[----:B------:R-:W-:Y:S01]  /*ab10*/  UIMAD UR5, UR5, UR25, UR20 ;  /* 0x00000019050572a4 */ /* 0x000fe2000f8e0214 */
[----:B------:R-:W-:Y:S02]  /*ab20*/  ULDC UR7, c[0x0][0x610] ;  /* 0x0001840000077ab9 */ /* 0x000fe40000000800 */
[----:B------:R-:W-:Y:S02]  /*ab30*/  UIMAD UR4, UR4, UR7, UR22 ;  /* 0x00000007040472a4 */ /* 0x000fe4000f8e0216 */
[----:B------:R-:W-:-:S04]  /*ab40*/  UIMAD UR5, UR5, UR8, UR9 ;  /* 0x00000008050572a4 */ /* 0x000fc8000f8e0209 */
[----:B------:R-:W-:Y:S02]  /*ab50*/  USEL UR7, UR5, UR4, !UP0 ;  /* 0x0000000405077287 */ /* 0x000fe4000c000000 */
[----:B------:R-:W-:-:S04]  /*ab60*/  USEL UR4, UR4, UR5, !UP0 ;  /* 0x0000000504047287 */ /* 0x000fc8000c000000 */
[----:B------:R-:W-:Y:S02]  /*ab70*/  IMAD.U32 R2, RZ, RZ, UR7 ;  /* 0x00000007ff027e24 */ /* 0x000fe4000f8e00ff */
[----:B------:R-:W-:-:S07]  /*ab80*/  IMAD.U32 R18, RZ, RZ, UR4 ;  /* 0x00000004ff127e24 */ /* 0x000fce000f8e00ff */
.L_x_290:
[----:B------:R-:W-:Y:S02]  /*ab90*/  LOP3.LUT P0, RZ, R0, 0xff, RZ, 0xc0, !PT ;  /* 0x000000ff00ff7812 */ /* 0x000fe4000780c0ff */
[----:B------:R-:W-:-:S11]  /*aba0*/  LOP3.LUT R172, R172, 0x1, RZ, 0x3c, !PT ;  /* 0x00000001acac7812 */ /* 0x000fd600078e3cff */
[----:B------:R-:W-:Y:S05]  /*abb0*/  @P0 BRA `(.L_x_293) ;  /* 0xffffff6800e80947 */ /* 0x000fea000383ffff */
[----:B------:R-:W-:Y:S05]  /*abc0*/  EXIT ;  /* 0x000000000000794d */ /* 0x000fea0003800000 */
.L_x_16:
[----:B------:R-:W-:-:S08]  /*abd0*/  ISETP.NE.AND P0, PT, RZ, UR6, PT ;  /* 0x00000006ff007c0c */ /* 0x000fd0000bf05270 */
[----:B-----5:R-:W0:-:S00]  /*abe0*/  USETMAXREG.DEALLOC.CTAPOOL 0x28 ;  /* 0x00000028000079c8 */ /* 0x020e0000080e0500 */
[----:B------:R-:W-:Y:S05]  /*abf0*/  @P0 EXIT ;  /* 0x000000000000094d */ /* 0x000fea0003800000 */
[----:B0-----:R-:W-:Y:S01]  /*ac00*/  LOP3.LUT P0, RZ, R4, 0xff, RZ, 0xc0, !PT ;  /* 0x000000ff04ff7812 */ /* 0x001fe2000780c0ff */
[----:B------:R-:W-:Y:S02]  /*ac10*/  IMAD.MOV.U32 R9, RZ, RZ, 0x1 ;  /* 0x00000001ff097424 */ /* 0x000fe400078e00ff */
[----:B------:R-:W-:-:S10]  /*ac20*/  IMAD.MOV.U32 R8, RZ, RZ, RZ ;  /* 0x000000ffff087224 */ /* 0x000fd400078e00ff */
[----:B------:R-:W-:Y:S05]  /*ac30*/  @!P0 BRA `(.L_x_294) ;  /* 0x0000000c00b48947 */ /* 0x000fea0003800000 */
[----:B------:R-:W0:Y:S01]  /*ac40*/  S2UR UR5, SR_CgaCtaId ;  /* 0x00000000000579c3 */ /* 0x000e220000008800 */
[----:B------:R-:W-:Y:S01]  /*ac50*/  ULDC UR14, c[0x0][0x658] ;  /* 0x00019600000e7ab9 */ /* 0x000fe20000000800 */
[----:B------:R-:W-:Y:S01]  /*ac60*/  UMOV UR6, 0xffffffff ;  /* 0xffffffff00067882 */ /* 0x000fe20000000000 */
[----:B------:R-:W-:Y:S01]  /*ac70*/  UMOV UR9, 0x1 ;  /* 0x0000000100097882 */ /* 0x000fe20000000000 */
[----:B------:R-:W-:Y:S01]  /*ac80*/  USHF.L.U32 UR6, UR6, UR14, URZ ;  /* 0x0000000e06067299 */ /* 0x000fe2000800063f */
[----:B------:R-:W-:Y:S01]  /*ac90*/  LOP3.LUT P0, RZ, R0, 0x1f, RZ, 0xc0, !PT ;  /* 0x0000001f00ff7812 */ /* 0x000fe2000780c0ff */
[----:B------:R-:W-:Y:S01]  /*aca0*/  BSSY B0, `(.L_x_294) ;  /* 0x00000e6000007945 */ /* 0x000fe20003800000 */
[C---:B------:R-:W-:Y:S01]  /*acb0*/  ISETP.NE.AND P3, PT, R3.reuse, RZ, PT ;  /* 0x000000ff0300720c */ /* 0x040fe20003f65270 */
[----:B------:R-:W-:Y:S01]  /*acc0*/  ULOP3.LUT UR22, URZ, UR6, URZ, 0x33, !UPT ;  /* 0x000000063f167292 */ /* 0x000fe2000f8e333f */
[----:B------:R-:W-:Y:S01]  /*acd0*/  ISETP.NE.OR P0, PT, R3, RZ, !P0 ;  /* 0x000000ff0300720c */ /* 0x000fe20004705670 */
[----:B------:R-:W-:Y:S01]  /*ace0*/  IMAD.MOV.U32 R0, RZ, RZ, 0x1 ;  /* 0x00000001ff007424 */ /* 0x000fe200078e00ff */
[----:B------:R-:W-:Y:S01]  /*acf0*/  ULDC UR13, c[0x0][0x600] ;  /* 0x00018000000d7ab9 */ /* 0x000fe20000000800 */
[----:B------:R-:W-:Y:S01]  /*ad00*/  IMAD.MOV.U32 R9, RZ, RZ, 0x1 ;  /* 0x00000001ff097424 */ /* 0x000fe200078e00ff */
[----:B------:R-:W-:Y:S01]  /*ad10*/  UMOV UR29, 0x1111 ;  /* 0x00001111001d7882 */ /* 0x000fe20000000000 */
[----:B------:R-:W-:Y:S01]  /*ad20*/  IMAD.MOV.U32 R8, RZ, RZ, RZ ;  /* 0x000000ffff087224 */ /* 0x000fe200078e00ff */
[----:B------:R-:W-:-:S02]  /*ad30*/  UIADD3 UR43, UR37, 0x1, URZ ;  /* 0x00000001252b7890 */ /* 0x000fc4000fffe03f */
[----:B------:R-:W-:Y:S02]  /*ad40*/  ULOP3.LUT UR46, UR42, 0x2, URZ, 0xfc, !UPT ;  /* 0x000000022a2e7892 */ /* 0x000fe4000f8efc3f */
[----:B------:R-:W-:Y:S02]  /*ad50*/  UIADD3 UR13, UR13, -0x1, URZ ;  /* 0xffffffff0d0d7890 */ /* 0x000fe4000fffe03f */
[----:B------:R-:W-:Y:S01]  /*ad60*/  USHF.L.U32 UR14, UR9, UR14, URZ ;  /* 0x0000000e090e7299 */ /* 0x000fe2000800063f */
[----:B------:R-:W-:Y:S01]  /*ad70*/  ULDC.64 UR30, c[0x0][0x198] ;  /* 0x00006600001e7ab9 */ /* 0x000fe20000000a00 */
[----:B0-----:R-:W-:Y:S02]  /*ad80*/  USHF.R.U32.HI UR47, URZ, 0x2, UR5 ;  /* 0x000000023f2f7899 */ /* 0x001fe40008011605 */
[----:B------:R-:W-:Y:S02]  /*ad90*/  ULOP3.LUT UR4, UR5, 0x3, URZ, 0xc0, !UPT ;  /* 0x0000000305047892 */ /* 0x000fe4000f8ec03f */
[----:B------:R-:W-:-:S02]  /*ada0*/  USHF.L.U32 UR15, UR5, 0x6, URZ ;  /* 0x00000006050f7899 */ /* 0x000fc4000800063f */
[----:B------:R-:W-:Y:S02]  /*adb0*/  USHF.L.U32 UR21, UR5, 0xb, URZ ;  /* 0x0000000b05157899 */ /* 0x000fe4000800063f */
[----:B------:R-:W-:Y:S02]  /*adc0*/  ULOP3.LUT UR5, UR5, 0xfffffffc, URZ, 0xc0, !UPT ;  /* 0xfffffffc05057892 */ /* 0x000fe4000f8ec03f */
[----:B------:R-:W-:Y:S02]  /*add0*/  UISETP.GT.U32.AND UP0, UPT, UR4, 0xffff, UPT ;  /* 0x0000ffff0400788c */ /* 0x000fe4000bf04070 */
[----:B------:R-:W-:Y:S02]  /*ade0*/  ULOP3.LUT UR7, UR5, 0x1, URZ, 0xfc, !UPT ;  /* 0x0000000105077892 */ /* 0x000fe4000f8efc3f */
[----:B------:R-:W-:Y:S02]  /*adf0*/  ULOP3.LUT UR8, UR5, 0x2, URZ, 0xfc, !UPT ;  /* 0x0000000205087892 */ /* 0x000fe4000f8efc3f */
[----:B------:R-:W-:-:S02]  /*ae00*/  USHF.L.U32 UR6, UR9, UR5, URZ ;  /* 0x0000000509067299 */ /* 0x000fc4000800063f */
[----:B------:R-:W-:Y:S02]  /*ae10*/  ULOP3.LUT UR5, UR5, 0x3, URZ, 0xfc, !UPT ;  /* 0x0000000305057892 */ /* 0x000fe4000f8efc3f */
[----:B------:R-:W-:Y:S02]  /*ae20*/  USHF.L.U32 UR7, UR9, UR7, URZ ;  /* 0x0000000709077299 */ /* 0x000fe4000800063f */
[----:B------:R-:W-:Y:S02]  /*ae30*/  USHF.L.U32 UR8, UR9, UR8, URZ ;  /* 0x0000000809087299 */ /* 0x000fe4000800063f */
[----:B------:R-:W-:Y:S02]  /*ae40*/  USEL UR4, UR4, 0xffff, !UP0 ;  /* 0x0000ffff04047887 */ /* 0x000fe4000c000000 */
[----:B------:R-:W-:Y:S02]  /*ae50*/  USHF.L.U32 UR5, UR9, UR5, URZ ;  /* 0x0000000509057299 */ /* 0x000fe4000800063f */
[----:B------:R-:W-:-:S02]  /*ae60*/  ULOP3.LUT UR6, UR8, UR6, UR7, 0xfe, !UPT ;  /* 0x0000000608067292 */ /* 0x000fc4000f8efe07 */
[----:B------:R-:W-:Y:S02]  /*ae70*/  ULOP3.LUT UR4, UR4, 0xffff, URZ, 0xc0, !UPT ;  /* 0x0000ffff04047892 */ /* 0x000fe4000f8ec03f */
[----:B------:R-:W-:Y:S02]  /*ae80*/  ULOP3.LUT UR15, UR15, 0xc0, URZ, 0xc0, !UPT ;  /* 0x000000c00f0f7892 */ /* 0x000fe4000f8ec03f */
[----:B------:R-:W-:Y:S02]  /*ae90*/  ULOP3.LUT UR21, UR21, 0x1800, URZ, 0xc0, !UPT ;  /* 0x0000180015157892 */ /* 0x000fe4000f8ec03f */
[----:B------:R-:W-:Y:S02]  /*aea0*/  ULOP3.LUT UR23, UR6, UR5, URZ, 0xfc, !UPT ;  /* 0x0000000506177292 */ /* 0x000fe4000f8efc3f */
[----:B------:R-:W-:-:S12]  /*aeb0*/  USHF.L.U32 UR29, UR29, UR4, URZ ;  /* 0x000000041d1d7299 */ /* 0x000fd8000800063f */
.L_x_306:
[----:B------:R-:W-:-:S03]  /*aec0*/  UMOV UR4, 0xffffffff ;  /* 0xffffffff00047882 */ /* 0x000fc60000000000 */
[----:B------:R-:W-:Y:S05]  /*aed0*/  BRA.DIV UR4, `(.L_x_295) ;  /* 0x0000000e04dc7947 */ /* 0x000fea000b800000 */
[----:B------:R-:W-:-:S13]  /*aee0*/  ELECT P6, URZ, PT ;  /* 0x00000000003f782f */ /* 0x000fda00038c0000 */
.L_x_317:
[----:B------:R-:W0:Y:S01]  /*aef0*/  LDC R3, c[0x0][0x28c] ;  /* 0x0000a300ff037b82 */ /* 0x000e220000000800 */
[----:B------:R-:W-:Y:S01]  /*af00*/  BSSY B1, `(.L_x_296) ;  /* 0x000004a000017945 */ /* 0x000fe20003800000 */
[----:B0-----:R-:W-:-:S13]  /*af10*/  ISETP.LT.OR P6, PT, R3, 0x1, !P6 ;  /* 0x000000010300780c */ /* 0x001fda00077c1670 */
[----:B------:R-:W-:Y:S05]  /*af20*/  @P6 BRA `(.L_x_297) ;  /* 0x00000004001c6947 */ /* 0x000fea0003800000 */
[----:B------:R-:W-:Y:S01]  /*af30*/  LEA R18, R18, UR47, 0x2 ;  /* 0x0000002f12127c11 */ /* 0x000fe2000f8e10ff */
[----:B------:R-:W-:Y:S01]  /*af40*/  IMAD.MOV.U32 R11, RZ, RZ, RZ ;  /* 0x000000ffff0b7224 */ /* 0x000fe200078e00ff */
[----:B------:R-:W-:Y:S01]  /*af50*/  LEA R6, R2, UR15, 0x8 ;  /* 0x0000000f02067c11 */ /* 0x000fe2000f8e40ff */
[----:B------:R-:W-:Y:S02]  /*af60*/  IMAD.U32 R12, RZ, RZ, UR43 ;  /* 0x0000002bff0c7e24 */ /* 0x000fe4000f8e00ff */
[----:B------:R-:W-:Y:S02]  /*af70*/  IMAD.MOV.U32 R2, RZ, RZ, R9 ;  /* 0x000000ffff027224 */ /* 0x000fe400078e0009 */
[----:B------:R-:W-:Y:S02]  /*af80*/  IMAD.MOV.U32 R3, RZ, RZ, R8 ;  /* 0x000000ffff037224 */ /* 0x000fe400078e0008 */
[----:B------:R-:W-:-:S07]  /*af90*/  IMAD.SHL.U32 R18, R18, 0x10, RZ ;  /* 0x0000001012127824 */ /* 0x000fce00078e00ff */
.L_x_301:
[----:B------:R-:W0:Y:S01]  /*afa0*/  S2R R5, SR_CgaCtaId ;  /* 0x0000000000057919 */ /* 0x000e220000008800 */
[----:B------:R-:W-:-:S04]  /*afb0*/  MOV R4, 0x400 ;  /* 0x0000040000047802 */ /* 0x000fc80000000f00 */
[----:B0-----:R-:W-:Y:S02]  /*afc0*/  LEA R10, R5, R4, 0x18 ;  /* 0x00000004050a7211 */ /* 0x001fe400078ec0ff */
[----:B------:R-:W-:Y:S01]  /*afd0*/  SHF.L.U32 R4, R2, 0x1f, RZ ;  /* 0x0000001f02047819 */ /* 0x000fe200000006ff */
[----:B------:R-:W0:Y:S02]  /*afe0*/  @!P3 LDC R5, c[0x0][0x500] ;  /* 0x00014000ff05bb82 */ /* 0x000e240000000800 */
[----:B------:R-:W-:-:S04]  /*aff0*/  IMAD R7, R3, 0x8, R10 ;  /* 0x0000000803077824 */ /* 0x000fc800078e020a */
[----:B------:R-:W1:Y:S02]  /*b000*/  SYNCS.PHASECHK.TRANS64.TRYWAIT P1, [R7+URZ+0x10], R4 ;  /* 0x00001004070075a7 */ /* 0x000e64000802017f */
[----:B-1----:R-:W-:Y:S05]  /*b010*/  @!P1 BRA `(.L_x_298) ;  /* 0x0000000c00ac9947 */ /* 0x002fea0003800000 */
.L_x_318:
[----:B------:R-:W-:Y:S01]  /*b020*/  UPRMT UR4, UR46, 0x9910, URZ ;  /* 0x000099102e047896 */ /* 0x000fe2000800003f */
[----:B0-----:R0:W-:Y:S03]  /*b030*/  @!P3 SYNCS.ARRIVE.TRANS64 RZ, [R7+URZ], R5 ;  /* 0x0000000507ffb9a7 */ /* 0x0011e6000800003f */
[----:B------:R-:W-:-:S06]  /*b040*/  UISETP.NE.AND UP0, UPT, UR4, 0x2, UPT ;  /* 0x000000020400788c */ /* 0x000fcc000bf05270 */
[----:B------:R-:W-:-:S13]  /*b050*/  PLOP3.LUT P1, PT, PT, PT, UP0, 0x80, 0x0 ;  /* 0x000000000000781c */ /* 0x000fda0003f2f008 */
[----:B0-----:R-:W-:Y:S05]  /*b060*/  @P1 BRA `(.L_x_299) ;  /* 0x0000000000041947 */ /* 0x001fea0003800000 */
[----:B------:R-:W-:Y:S01]  /*b070*/  BPT.TRAP 0x1 ;  /* 0x000000040000795c */ /* 0x000fe20000300000 */
.L_x_299:
[----:B------:R-:W-:Y:S05]  /*b080*/  @P0 BRA `(.L_x_300) ;  /* 0x0000000000040947 */ /* 0x000fea0003800000 */
[----:B------:R-:W-:Y:S01]  /*b090*/  BPT.TRAP 0x1 ;  /* 0x000000040000795c */ /* 0x000fe20000300000 */
.L_x_300:
[C---:B-1----:R-:W-:Y:S01]  /*b0a0*/  LEA R4, R3.reuse, UR47, 0x3 ;  /* 0x0000002f03047c11 */ /* 0x042fe2000f8e18ff */
[----:B------:R-:W-:Y:S01]  /*b0b0*/  VIADD R12, R12, 0xffffffff ;  /* 0xffffffff0c0c7836 */ /* 0x000fe20000000000 */
[----:B------:R-:W-:Y:S01]  /*b0c0*/  LEA R5, R3, UR21, 0xe ;  /* 0x0000001503057c11 */ /* 0x000fe2000f8e70ff */
[----:B------:R-:W-:Y:S01]  /*b0d0*/  UIADD3 UR4, UP0, UR30, 0xf0, URZ ;  /* 0x000000f01e047890 */ /* 0x000fe2000ff1e03f */
[----:B------:R-:W-:Y:S01]  /*b0e0*/  R2UR UR34, R11 ;  /* 0x000000000b2272ca */ /* 0x000fe200000e0000 */
[----:B------:R-:W-:Y:S01]  /*b0f0*/  IMAD.SHL.U32 R4, R4, 0x200, RZ ;  /* 0x0000020004047824 */ /* 0x000fe200078e00ff */
[----:B------:R-:W-:Y:S01]  /*b100*/  R2UR UR33, R7 ;  /* 0x00000000072172ca */ /* 0x000fe200000e0000 */
[--C-:B------:R-:W-:Y:S01]  /*b110*/  IMAD R5, R5, 0x4, R10.reuse ;  /* 0x0000000405057824 */ /* 0x100fe200078e020a */
[----:B------:R-:W-:Y:S01]  /*b120*/  R2UR UR36, R19 ;  /* 0x00000000132472ca */ /* 0x000fe200000e0000 */
[----:B------:R-:W-:Y:S01]  /*b130*/  IMAD R4, R4, 0x4, R10 ;  /* 0x0000000404047824 */ /* 0x000fe200078e020a */
[----:B------:R-:W-:Y:S01]  /*b140*/  R2UR UR35, R18 ;  /* 0x00000000122372ca */ /* 0x000fe200000e0000 */
[----:B------:R-:W-:Y:S01]  /*b150*/  UIADD3 UR44, UP1, UR30, 0x1f0, URZ ;  /* 0x000001f01e2c7890 */ /* 0x000fe2000ff3e03f */
[----:B------:R-:W-:Y:S01]  /*b160*/  R2UR UR8, R5 ;  /* 0x00000000050872ca */ /* 0x000fe200000e0000 */
[----:B------:R-:W-:Y:S01]  /*b170*/  UIADD3.X UR5, URZ, UR31, URZ, UP0, !UPT ;  /* 0x0000001f3f057290 */ /* 0x000fe200087fe43f */
[----:B------:R-:W-:Y:S01]  /*b180*/  R2UR UR24, R4 ;  /* 0x00000000041872ca */ /* 0x000fe200000e0000 */
[----:B------:R-:W-:Y:S01]  /*b190*/  UPRMT UR48, URZ, 0x5410, UR29 ;  /* 0x000054103f307896 */ /* 0x000fe2000800001d */
[----:B------:R-:W-:Y:S01]  /*b1a0*/  R2UR UR19, R6 ;  /* 0x00000000061372ca */ /* 0x000fe200000e0000 */
[----:B------:R-:W-:Y:S01]  /*b1b0*/  UIADD3 UR26, UR34, 0x20, URZ ;  /* 0x00000020221a7890 */ /* 0x000fe2000fffe03f */
[----:B------:R-:W-:Y:S01]  /*b1c0*/  ISETP.GT.AND P2, PT, R12, 0x1, PT ;  /* 0x000000010c00780c */ /* 0x000fe20003f44270 */
[----:B------:R-:W-:Y:S01]  /*b1d0*/  UIADD3.X UR45, URZ, UR31, URZ, UP1, !UPT ;  /* 0x0000001f3f2d7290 */ /* 0x000fe20008ffe43f */
[----:B------:R-:W-:Y:S01]  /*b1e0*/  VIADD R3, R3, 0x1 ;  /* 0x0000000103037836 */ /* 0x000fe20000000000 */
[----:B------:R-:W-:Y:S01]  /*b1f0*/  UPRMT UR49, URZ, 0x5410, UR23 ;  /* 0x000054103f317896 */ /* 0x000fe20008000017 */
[----:B------:R-:W-:Y:S01]  /*b200*/  VIADD R11, R11, 0x40 ;  /* 0x000000400b0b7836 */ /* 0x000fe20000000000 */
[----:B------:R-:W-:Y:S01]  /*b210*/  UMOV UR6, 0x0 ;  /* 0x0000000000067882 */ /* 0x000fe20000000000 */
[----:B------:R-:W-:Y:S01]  /*b220*/  UMOV UR7, 0x10000000 ;  /* 0x1000000000077882 */ /* 0x000fe20000000000 */
[----:B------:R-:W-:Y:S01]  /*b230*/  UIADD3 UR16, UR8, 0x8100, URZ ;  /* 0x0000810008107890 */ /* 0x000fe2000fffe03f */
[----:B------:R-:W-:Y:S01]  /*b240*/  ISETP.NE.AND P1, PT, R3, 0x2, PT ;  /* 0x000000020300780c */ /* 0x000fe20003f25270 */
[----:B------:R-:W-:-:S02]  /*b250*/  UIADD3 UR32, UR24, 0x100, URZ ;  /* 0x0000010018207890 */ /* 0x000fc4000fffe03f */
[----:B------:R-:W-:Y:S01]  /*b260*/  UIADD3 UR24, UR24, 0x2100, URZ ;  /* 0x0000210018187890 */ /* 0x000fe2000fffe03f */
[----:B------:R-:W-:Y:S01]  /*b270*/  SEL R5, RZ, 0x1, P1 ;  /* 0x00000001ff057807 */ /* 0x000fe20000800000 */
[----:B------:R-:W-:Y:S01]  /*b280*/  UIADD3 UR8, UR8, 0x10100, URZ ;  /* 0x0001010008087890 */ /* 0x000fe2000fffe03f */
[----:B------:R-:W-:Y:S01]  /*b290*/  SEL R3, R3, RZ, P1 ;  /* 0x000000ff03037207 */ /* 0x000fe20000800000 */
[----:B------:R-:W-:Y:S01]  /*b2a0*/  UMOV UR25, UR33 ;  /* 0x0000002100197c82 */ /* 0x000fe20008000000 */
[----:B------:R-:W-:Y:S01]  /*b2b0*/  UMOV UR28, UR36 ;  /* 0x00000024001c7c82 */ /* 0x000fe20008000000 */
[----:B------:R-:W-:Y:S01]  /*b2c0*/  UMOV UR27, UR35 ;  /* 0x00000023001b7c82 */ /* 0x000fe20008000000 */
[----:B------:R-:W-:Y:S01]  /*b2d0*/  UMOV UR17, UR33 ;  /* 0x0000002100117c82 */ /* 0x000fe20008000000 */
[----:B------:R-:W-:Y:S01]  /*b2e0*/  UMOV UR18, UR34 ;  /* 0x0000002200127c82 */ /* 0x000fe20008000000 */
[----:B------:R-:W-:Y:S01]  /*b2f0*/  UMOV UR20, UR36 ;  /* 0x0000002400147c82 */ /* 0x000fe20008000000 */
[----:B------:R0:W-:Y:S01]  /*b300*/  UTMALDG.3D.MULTICAST [UR32], [UR4], UR48, desc[UR6] ;  /* 0x00000620040073b4 */ /* 0x0001e20008011830 */
[----:B------:R-:W-:Y:S01]  /*b310*/  UMOV UR9, UR33 ;  /* 0x0000002100097c82 */ /* 0x000fe20008000000 */
[----:B------:R-:W-:Y:S01]  /*b320*/  UMOV UR11, UR19 ;  /* 0x00000013000b7c82 */ /* 0x000fe20008000000 */
[----:B------:R-:W-:Y:S01]  /*b330*/  UMOV UR12, UR36 ;  /* 0x00000024000c7c82 */ /* 0x000fe20008000000 */
[----:B------:R-:W-:Y:S01]  /*b340*/  UMOV UR10, UR26 ;  /* 0x0000001a000a7c82 */ /* 0x000fe20008000000 */
[----:B------:R-:W-:Y:S01]  /*b350*/  LOP3.LUT R2, R2, R5, RZ, 0x3c, !PT ;  /* 0x0000000502027212 */ /* 0x000fe200078e3cff */
[----:B------:R0:W-:Y:S01]  /*b360*/  UTMALDG.3D.MULTICAST [UR24], [UR4], UR48, desc[UR6] ;  /* 0x00000618040073b4 */ /* 0x0001e20008011830 */
[----:B------:R0:W-:Y:S01]  /*b370*/  UTMALDG.3D.MULTICAST [UR16], [UR44], UR49, desc[UR6] ;  /* 0x000006102c0073b4 */ /* 0x0001e20008011831 */
[----:B------:R0:W-:Y:S02]  /*b380*/  UTMALDG.3D.MULTICAST [UR8], [UR44], UR49, desc[UR6] ;  /* 0x000006082c0073b4 */ /* 0x0001e40008011831 */
[----:B0-----:R-:W-:Y:S05]  /*b390*/  @P2 BRA `(.L_x_301) ;  /* 0xfffffffc00002947 */ /* 0x001fea000383ffff */
.L_x_297:
[----:B------:R-:W-:Y:S05]  /*b3a0*/  BSYNC B1 ;  /* 0x0000000000017941 */ /* 0x000fea0003800000 */
.L_x_296:
[----:B------:R-:W-:Y:S01]  /*b3b0*/  LOP3.LUT P4, RZ, R0, 0xff, RZ, 0xc0, !PT ;  /* 0x000000ff00ff7812 */ /* 0x000fe2000788c0ff */
[----:B------:R-:W-:Y:S01]  /*b3c0*/  VIADD R8, R8, UR37 ;  /* 0x0000002508087c36 */ /* 0x000fe20008000000 */
[----:B------:R-:W-:Y:S01]  /*b3d0*/  ULDC.64 UR4, c[0x0][0x650] ;  /* 0x0001940000047ab9 */ /* 0x000fe20000000a00 */
[----:B------:R-:W-:Y:S01]  /*b3e0*/  BSSY B1, `(.L_x_302) ;  /* 0x000006f000017945 */ /* 0x000fe20003800000 */
[----:B------:R-:W-:Y:S02]  /*b3f0*/  IMAD.MOV.U32 R18, RZ, RZ, -0x1 ;  /* 0xffffffffff127424 */ /* 0x000fe400078e00ff */
[----:B------:R-:W-:Y:S01]  /*b400*/  SHF.R.U32.HI R0, RZ, 0x1, R8 ;  /* 0x00000001ff007819 */ /* 0x000fe20000011608 */
[----:B------:R-:W-:Y:S01]  /*b410*/  IMAD.MOV.U32 R19, RZ, RZ, -0x1 ;  /* 0xffffffffff137424 */ /* 0x000fe200078e00ff */
[----:B------:R-:W-:Y:S02]  /*b420*/  ISETP.GT.U32.AND P1, PT, R8, 0x1, PT ;  /* 0x000000010800780c */ /* 0x000fe40003f24070 */
[----:B------:R-:W-:-:S02]  /*b430*/  LOP3.LUT R0, R0, 0x1, RZ, 0xc0, !PT ;  /* 0x0000000100007812 */ /* 0x000fc400078ec0ff */
[----:B------:R-:W-:Y:S01]  /*b440*/  LOP3.LUT R8, R8, 0x1, RZ, 0xc0, !PT ;  /* 0x0000000108087812 */ /* 0x000fe200078ec0ff */
[----:B------:R-:W0:Y:S01]  /*b450*/  @P4 S2R R3, SR_CgaCtaId ;  /* 0x0000000000034919 */ /* 0x000e220000008800 */
[----:B------:R-:W-:Y:S02]  /*b460*/  @P4 MOV R2, 0x400 ;  /* 0x0000040000024802 */ /* 0x000fe40000000f00 */
[----:B------:R-:W-:Y:S02]  /*b470*/  ISETP.NE.U32.AND P2, PT, R0, 0x1, PT ;  /* 0x000000010000780c */ /* 0x000fe40003f45070 */
[----:B0-----:R-:W-:Y:S01]  /*b480*/  @P4 LEA R2, R3, R2, 0x18 ;  /* 0x0000000203024211 */ /* 0x001fe200078ec0ff */
[----:B------:R-:W-:-:S03]  /*b490*/  IMAD.U32 R3, RZ, RZ, UR37 ;  /* 0x00000025ff037e24 */ /* 0x000fc6000f8e00ff */
[----:B------:R0:W-:Y:S01]  /*b4a0*/  @P4 SYNCS.ARRIVE.TRANS64.A1T0 RZ, [R2+URZ+0x58], RZ ;  /* 0x000058ff02ff49a7 */ /* 0x0001e2000810003f */
[----:B------:R-:W-:Y:S02]  /*b4b0*/  IADD3 R16, P4, R16, UR38, RZ ;  /* 0x0000002610107c10 */ /* 0x000fe4000ff9e0ff */
[----:B------:R-:W-:Y:S02]  /*b4c0*/  ISETP.LT.U32.AND P1, PT, R3, 0x2, P1 ;  /* 0x000000020300780c */ /* 0x000fe40000f21070 */
[----:B------:R-:W-:Y:S02]  /*b4d0*/  IADD3.X R17, R17, UR41, RZ, P4, !PT ;  /* 0x0000002911117c10 */ /* 0x000fe4000a7fe4ff */
[----:B------:R-:W-:Y:S02]  /*b4e0*/  ISETP.GE.U32.AND P4, PT, R16, UR4, PT ;  /* 0x0000000410007c0c */ /* 0x000fe4000bf86070 */
[----:B------:R-:W-:Y:S02]  /*b4f0*/  SEL R0, RZ, 0x1, !P1 ;  /* 0x00000001ff007807 */ /* 0x000fe40004800000 */
[----:B------:R-:W-:-:S02]  /*b500*/  ISETP.GE.U32.AND.EX P1, PT, R17, UR5, PT, P4 ;  /* 0x0000000511007c0c */ /* 0x000fc4000bf26140 */
[----:B------:R-:W-:Y:S02]  /*b510*/  ISETP.GT.U32.AND P2, PT, R3, 0x1, !P2 ;  /* 0x000000010300780c */ /* 0x000fe40005744070 */
[----:B------:R-:W-:Y:S02]  /*b520*/  PRMT R3, RZ, 0x7610, R3 ;  /* 0x00007610ff037816 */ /* 0x000fe40000000003 */
[----:B0-----:R-:W-:-:S04]  /*b530*/  SEL R2, RZ, 0x1, !P2 ;  /* 0x00000001ff027807 */ /* 0x001fc80005000000 */
[--C-:B------:R-:W-:Y:S01]  /*b540*/  LOP3.LUT R9, R2, R9, R0.reuse, 0x96, !PT ;  /* 0x0000000902097212 */ /* 0x100fe200078e9600 */
[----:B------:R-:W-:Y:S01]  /*b550*/  IMAD.MOV.U32 R2, RZ, RZ, -0x1 ;  /* 0xffffffffff027424 */ /* 0x000fe200078e00ff */
[----:B------:R-:W-:Y:S01]  /*b560*/  PRMT R0, RZ, 0x7610, R0 ;  /* 0x00007610ff007816 */ /* 0x000fe20000000000 */
[----:B------:R-:W-:Y:S06]  /*b570*/  @P1 BRA `(.L_x_303) ;  /* 0x0000000400541947 */ /* 0x000fec0003800000 */
[----:B------:R-:W0:Y:S01]  /*b580*/  S2UR UR4, SR_CTAID.X ;  /* 0x00000000000479c3 */ /* 0x000e220000002500 */
[----:B------:R-:W-:Y:S01]  /*b590*/  ULDC.64 UR6, c[0x0][0x628] ;  /* 0x00018a0000067ab9 */ /* 0x000fe20000000a00 */
[----:B------:R-:W-:Y:S01]  /*b5a0*/  ULDC UR5, c[0x0][0x150] ;  /* 0x0000540000057ab9 */ /* 0x000fe20000000800 */
[----:B------:R-:W-:Y:S01]  /*b5b0*/  ISETP.NE.U32.AND P1, PT, RZ, UR6, PT ;  /* 0x00000006ff007c0c */ /* 0x000fe2000bf25070 */
[----:B------:R-:W-:Y:S01]  /*b5c0*/  ULDC UR8, c[0x0][0x630] ;  /* 0x00018c0000087ab9 */ /* 0x000fe20000000800 */
[----:B------:R-:W-:Y:S01]  /*b5d0*/  ULDC UR10, c[0x0][0x154] ;  /* 0x00005500000a7ab9 */ /* 0x000fe20000000800 */
[----:B------:R-:W-:Y:S01]  /*b5e0*/  IMAD.MOV.U32 R2, RZ, RZ, R16 ;  /* 0x000000ffff027224 */ /* 0x000fe200078e0010 */
[----:B------:R-:W-:Y:S01]  /*b5f0*/  ISETP.NE.AND.EX P1, PT, RZ, UR7, PT, P1 ;  /* 0x00000007ff007c0c */ /* 0x000fe2000bf25310 */
[----:B------:R-:W1:Y:S01]  /*b600*/  S2UR UR9, SR_CTAID.Y ;  /* 0x00000000000979c3 */ /* 0x000e620000002600 */
[----:B0-----:R-:W-:-:S05]  /*b610*/  I2FP.F32.U32 R3, UR4 ;  /* 0x0000000400037c45 */ /* 0x001fca0008201000 */
[----:B------:R-:W-:Y:S01]  /*b620*/  FMUL R10, R3, UR5 ;  /* 0x00000005030a7c20 */ /* 0x000fe20008400000 */
[----:B------:R-:W-:-:S05]  /*b630*/  IMAD.MOV.U32 R3, RZ, RZ, R17 ;  /* 0x000000ffff037224 */ /* 0x000fca00078e0011 */
[----:B------:R-:W-:Y:S05]  /*b640*/  @!P1 BRA `(.L_x_304) ;  /* 0x0000000000289947 */ /* 0x000fea0003800000 */
[----:B------:R-:W-:Y:S02]  /*b650*/  ULDC UR5, c[0x0][0x634] ;  /* 0x00018d0000057ab9 */ /* 0x000fe40000000800 */
[----:B------:R-:W-:-:S05]  /*b660*/  IADD3 R7, P1, R16, UR5, RZ ;  /* 0x0000000510077c10 */ /* 0x000fca000ff3e0ff */
[----:B------:R-:W-:-:S04]  /*b670*/  IMAD.X R11, RZ, RZ, R17, P1 ;  /* 0x000000ffff0b7224 */ /* 0x000fc800008e0611 */
[----:B------:R-:W-:-:S04]  /*b680*/  IMAD.WIDE.U32 R4, R11, UR6, RZ ;  /* 0x000000060b047c25 */ /* 0x000fc8000f8e00ff */
[----:B------:R-:W-:-:S04]  /*b690*/  IMAD.WIDE.U32 R4, P1, R7, UR7, R4 ;  /* 0x0000000707047c25 */ /* 0x000fc8000f820004 */
[----:B------:R-:W-:-:S04]  /*b6a0*/  IMAD.WIDE.U32 R6, R7, UR6, RZ ;  /* 0x0000000607067c25 */ /* 0x000fc8000f8e00ff */
[----:B------:R-:W-:Y:S01]  /*b6b0*/  IMAD.X R3, RZ, RZ, RZ, P1 ;  /* 0x000000ffff037224 */ /* 0x000fe200008e06ff */
[----:B------:R-:W-:Y:S01]  /*b6c0*/  IADD3 RZ, P1, R7, R4, RZ ;  /* 0x0000000407ff7210 */ /* 0x000fe20007f3e0ff */
[----:B------:R-:W-:-:S04]  /*b6d0*/  IMAD.MOV.U32 R2, RZ, RZ, R5 ;  /* 0x000000ffff027224 */ /* 0x000fc800078e0005 */
[----:B------:R-:W-:-:S08]  /*b6e0*/  IMAD.WIDE.U32.X R2, R11, UR7, R2, P1 ;  /* 0x000000070b027c25 */ /* 0x000fd000088e0402 */
.L_x_304:
[--C-:B------:R-:W-:Y:S01]  /*b6f0*/  SHF.R.U64 R19, R2, UR8, R3.reuse ;  /* 0x0000000802137c19 */ /* 0x100fe20008001203 */
[----:B------:R-:W0:Y:S01]  /*b700*/  F2I.U32.TRUNC.NTZ R10, R10 ;  /* 0x0000000a000a7305 */ /* 0x000e22000020f000 */
[----:B------:R-:W-:Y:S01]  /*b710*/  SHF.R.U32.HI R2, RZ, UR8, R3 ;  /* 0x00000008ff027c19 */ /* 0x000fe20008011603 */
[----:B------:R-:W-:Y:S01]  /*b720*/  ULDC.64 UR6, c[0x0][0x620] ;  /* 0x0001880000067ab9 */ /* 0x000fe20000000a00 */
[----:B------:R-:W-:Y:S01]  /*b730*/  IADD3 R5, P1, RZ, -R19, RZ ;  /* 0x80000013ff057210 */ /* 0x000fe20007f3e0ff */
[----:B------:R-:W2:Y:S01]  /*b740*/  LDC R15, c[0x0][0x610] ;  /* 0x00018400ff0f7b82 */ /* 0x000ea20000000800 */
[----:B-1----:R-:W-:Y:S01]  /*b750*/  I2FP.F32.U32 R4, UR9 ;  /* 0x0000000900047c45 */ /* 0x002fe20008201000 */
[----:B------:R-:W-:Y:S01]  /*b760*/  ULDC UR8, c[0x0][0x658] ;  /* 0x0001960000087ab9 */ /* 0x000fe20000000800 */
[----:B------:R-:W-:Y:S01]  /*b770*/  ULDC UR12, c[0x0][0x648] ;  /* 0x00019200000c7ab9 */ /* 0x000fe20000000800 */
[----:B------:R-:W-:Y:S02]  /*b780*/  IMAD.X R2, RZ, RZ, ~R2, P1 ;  /* 0x000000ffff027224 */ /* 0x000fe400008e0e02 */
[----:B------:R-:W-:Y:S01]  /*b790*/  FMUL R6, R4, UR10 ;  /* 0x0000000a04067c20 */ /* 0x000fe20008400000 */
[----:B------:R-:W-:Y:S01]  /*b7a0*/  ULDC.64 UR10, c[0x0][0x640] ;  /* 0x00019000000a7ab9 */ /* 0x000fe20000000a00 */
[----:B------:R-:W-:Y:S01]  /*b7b0*/  IMAD R4, R2, UR6, RZ ;  /* 0x0000000602047c24 */ /* 0x000fe2000f8e02ff */
[----:B------:R-:W-:Y:S01]  /*b7c0*/  ISETP.NE.U32.AND P1, PT, RZ, UR10, PT ;  /* 0x0000000aff007c0c */ /* 0x000fe2000bf25070 */
[C---:B------:R-:W-:Y:S01]  /*b7d0*/  IMAD.WIDE.U32 R2, R5.reuse, UR6, R16 ;  /* 0x0000000605027c25 */ /* 0x040fe2000f8e0010 */
[----:B0-----:R-:W-:Y:S01]  /*b7e0*/  R2UR UR5, R10 ;  /* 0x000000000a0572ca */ /* 0x001fe200000e0000 */
[----:B------:R-:W0:Y:S01]  /*b7f0*/  F2I.U32.TRUNC.NTZ R6, R6 ;  /* 0x0000000600067305 */ /* 0x000e22000020f000 */
[----:B------:R-:W-:Y:S01]  /*b800*/  ULDC UR6, c[0x0][0x618] ;  /* 0x0001860000067ab9 */ /* 0x000fe20000000800 */
[----:B------:R-:W-:Y:S01]  /*b810*/  IMAD R5, R5, UR7, R4 ;  /* 0x0000000705057c24 */ /* 0x000fe2000f8e0204 */
[----:B------:R-:W-:-:S03]  /*b820*/  ISETP.NE.AND.EX P1, PT, RZ, UR11, PT, P1 ;  /* 0x0000000bff007c0c */ /* 0x000fc6000bf25310 */
[----:B------:R-:W-:-:S05]  /*b830*/  IMAD.IADD R3, R3, 0x1, R5 ;  /* 0x0000000103037824 */ /* 0x000fca00078e0205 */
[--C-:B------:R-:W-:Y:S02]  /*b840*/  SHF.R.U64 R10, R2, UR6, R3.reuse ;  /* 0x00000006020a7c19 */ /* 0x100fe40008001203 */
[----:B------:R-:W-:Y:S01]  /*b850*/  SHF.R.U32.HI R3, RZ, UR6, R3 ;  /* 0x00000006ff037c19 */ /* 0x000fe20008011603 */
[----:B------:R-:W-:Y:S01]  /*b860*/  ULDC UR6, c[0x0][0x608] ;  /* 0x0001820000067ab9 */ /* 0x000fe20000000800 */
[----:B0-----:R-:W-:Y:S02]  /*b870*/  R2UR UR7, R6 ;  /* 0x00000000060772ca */ /* 0x001fe400000e0000 */
[--C-:B------:R-:W-:Y:S02]  /*b880*/  SHF.R.U64 R12, R10, UR6, R3.reuse ;  /* 0x000000060a0c7c19 */ /* 0x100fe40008001203 */
[----:B------:R-:W-:Y:S01]  /*b890*/  SHF.R.U32.HI R3, RZ, UR6, R3 ;  /* 0x00000006ff037c19 */ /* 0x000fe20008011603 */
[----:B------:R-:W-:-:S03]  /*b8a0*/  UIADD3 UR6, -UR5, URZ, URZ ;  /* 0x0000003f05067290 */ /* 0x000fc6000fffe13f */
[--C-:B------:R-:W-:Y:S01]  /*b8b0*/  SHF.R.U64 R13, R12, UR8, R3.reuse ;  /* 0x000000080c0d7c19 */ /* 0x100fe20008001203 */
[----:B------:R-:W-:Y:S01]  /*b8c0*/  ULDC UR5, c[0x0][0x144] ;  /* 0x0000510000057ab9 */ /* 0x000fe20000000800 */
[----:B------:R-:W-:-:S03]  /*b8d0*/  SHF.R.U32.HI R3, RZ, UR8, R3 ;  /* 0x00000008ff037c19 */ /* 0x000fc60008011603 */
[----:B------:R-:W-:Y:S01]  /*b8e0*/  IMAD.MOV.U32 R2, RZ, RZ, R13 ;  /* 0x000000ffff027224 */ /* 0x000fe200078e000d */
[----:B------:R-:W-:Y:S06]  /*b8f0*/  @!P1 BRA `(.L_x_305) ;  /* 0x0000000000289947 */ /* 0x000fec0003800000 */
        /* <DEDUP_REMOVED lines=10> */
.L_x_305:
[----:B------:R-:W-:Y:S01]  /*b9a0*/  UISETP.NE.AND UP0, UPT, UR40, URZ, UPT ;  /* 0x0000003f2800728c */ /* 0x000fe2000bf05270 */
[----:B------:R-:W-:Y:S01]  /*b9b0*/  SHF.R.U64 R3, R2, UR12, R3 ;  /* 0x0000000c02037c19 */ /* 0x000fe20008001203 */
[----:B------:R-:W-:Y:S01]  /*b9c0*/  UIADD3 UR7, -UR7, URZ, URZ ;  /* 0x0000003f07077290 */ /* 0x000fe2000fffe13f */
[----:B------:R-:W-:Y:S01]  /*b9d0*/  LOP3.LUT R2, R12, UR22, RZ, 0xc0, !PT ;  /* 0x000000160c027c12 */ /* 0x000fe2000f8ec0ff */
[----:B------:R-:W-:Y:S01]  /*b9e0*/  UIMAD UR4, UR5, UR6, UR4 ;  /* 0x00000006050472a4 */ /* 0x000fe2000f8e0204 */
[----:B------:R-:W-:Y:S01]  /*b9f0*/  LOP3.LUT R5, R10, UR13, RZ, 0xc0, !PT ;  /* 0x0000000d0a057c12 */ /* 0x000fe2000f8ec0ff */
[----:B------:R-:W-:Y:S01]  /*ba00*/  IMAD.MOV R4, RZ, RZ, -R3 ;  /* 0x000000ffff047224 */ /* 0x000fe200078e0a03 */
[----:B------:R-:W-:Y:S01]  /*ba10*/  ULDC UR5, c[0x0][0x148] ;  /* 0x0000520000057ab9 */ /* 0x000fe20000000800 */
[----:B------:R-:W-:Y:S01]  /*ba20*/  IMAD R18, R3, UR14, R2 ;  /* 0x0000000e03127c24 */ /* 0x000fe2000f8e0202 */
[----:B------:R-:W-:Y:S01]  /*ba30*/  PLOP3.LUT P1, PT, PT, PT, UP0, 0x80, 0x0 ;  /* 0x000000000000781c */ /* 0x000fe20003f2f008 */
[----:B------:R-:W-:Y:S01]  /*ba40*/  IMAD.MOV.U32 R3, RZ, RZ, 0x1 ;  /* 0x00000001ff037424 */ /* 0x000fe200078e00ff */
[----:B------:R-:W-:-:S03]  /*ba50*/  @UP0 UIMAD UR4, UR5, UR7, UR9 ;  /* 0x00000007050402a4 */ /* 0x000fc6000f8e0209 */
[----:B------:R-:W-:Y:S02]  /*ba60*/  ULDC UR5, c[0x0][0x638] ;  /* 0x00018e0000057ab9 */ /* 0x000fe40000000800 */
[----:B------:R-:W-:Y:S02]  /*ba70*/  IMAD R2, R4, UR5, R13 ;  /* 0x0000000504027c24 */ /* 0x000fe4000f8e020d */
[----:B--2---:R-:W-:Y:S01]  /*ba80*/  IMAD R18, R18, R15, UR4 ;  /* 0x0000000412127e24 */ /* 0x004fe2000f8e020f */
[----:B------:R-:W-:Y:S02]  /*ba90*/  ULDC UR4, c[0x0][0x600] ;  /* 0x0001800000047ab9 */ /* 0x000fe40000000800 */
[----:B------:R-:W-:-:S05]  /*baa0*/  IMAD R5, R2, UR4, R5 ;  /* 0x0000000402057c24 */ /* 0x000fca000f8e0205 */
[----:B------:R-:W-:Y:S02]  /*bab0*/  SEL R2, R5, R18, !P1 ;  /* 0x0000001205027207 */ /* 0x000fe40004800000 */
[----:B------:R-:W-:-:S07]  /*bac0*/  SEL R18, R18, R5, !P1 ;  /* 0x0000000512127207 */ /* 0x000fce0004800000 */
.L_x_303:
[----:B------:R-:W-:Y:S05]  /*bad0*/  BSYNC B1 ;  /* 0x0000000000017941 */ /* 0x000fea0003800000 */
.L_x_302:
[----:B------:R-:W-:-:S13]  /*bae0*/  LOP3.LUT P1, RZ, R3, 0xff, RZ, 0xc0, !PT ;  /* 0x000000ff03ff7812 */ /* 0x000fda000782c0ff */
[----:B------:R-:W-:Y:S05]  /*baf0*/  @P1 BRA `(.L_x_306) ;  /* 0xfffffff000f01947 */ /* 0x000fea000383ffff */
[----:B------:R-:W-:Y:S05]  /*bb00*/  BSYNC B0 ;  /* 0x0000000000007941 */ /* 0x000fea0003800000 */
.L_x_294:
[----:B------:R-:W-:-:S03]  /*bb10*/  UMOV UR4, 0xffffffff ;  /* 0xffffffff00047882 */ /* 0x000fc60000000000 */
[----:B------:R-:W-:Y:S05]  /*bb20*/  BRA.DIV UR4, `(.L_x_307) ;  /* 0x0000000204fc7947 */ /* 0x000fea000b800000 */
[----:B------:R-:W-:-:S13]  /*bb30*/  ELECT P6, URZ, PT ;  /* 0x00000000003f782f */ /* 0x000fda00038c0000 */
.L_x_321:
[----:B------:R-:W-:Y:S04]  /*bb40*/  BSSY B0, `(.L_x_308) ;  /* 0x000001a000007945 */ /* 0x000fe80003800000 */
[----:B------:R-:W-:Y:S05]  /*bb50*/  @!P6 BRA `(.L_x_309) ;  /* 0x000000000060e947 */ /* 0x000fea0003800000 */
[----:B------:R-:W-:-:S04]  /*bb60*/  ULOP3.LUT UR4, UR42, 0x2, URZ, 0xfc, !UPT ;  /* 0x000000022a047892 */ /* 0x000fc8000f8efc3f */
[----:B------:R-:W-:-:S06]  /*bb70*/  UISETP.NE.AND UP0, UPT, UR4, 0x3, UPT ;  /* 0x000000030400788c */ /* 0x000fcc000bf05270 */
[----:B------:R-:W-:-:S13]  /*bb80*/  PLOP3.LUT P0, PT, PT, PT, UP0, 0x80, 0x0 ;  /* 0x000000000000781c */ /* 0x000fda0003f0f008 */
[----:B------:R-:W-:Y:S05]  /*bb90*/  @!P0 BRA `(.L_x_310) ;  /* 0x0000000000048947 */ /* 0x000fea0003800000 */
[----:B------:R-:W-:Y:S01]  /*bba0*/  BPT.TRAP 0x1 ;  /* 0x000000040000795c */ /* 0x000fe20000300000 */
.L_x_310:
[----:B------:R-:W0:Y:S01]  /*bbb0*/  S2R R3, SR_CgaCtaId ;  /* 0x0000000000037919 */ /* 0x000e220000008800 */
[----:B------:R-:W-:Y:S02]  /*bbc0*/  MOV R0, 0x400 ;  /* 0x0000040000007802 */ /* 0x000fe40000000f00 */
[----:B------:R-:W-:Y:S02]  /*bbd0*/  SHF.L.U32 R2, R9, 0x1f, RZ ;  /* 0x0000001f09027819 */ /* 0x000fe400000006ff */
[----:B0-----:R-:W-:-:S05]  /*bbe0*/  LEA R3, R3, R0, 0x18 ;  /* 0x0000000003037211 */ /* 0x001fca00078ec0ff */
[----:B------:R-:W-:-:S04]  /*bbf0*/  VIADD R3, R3, 0x10 ;  /* 0x0000001003037836 */ /* 0x000fc80000000000 */
[C---:B------:R-:W-:Y:S02]  /*bc00*/  IMAD R5, R8.reuse, 0x8, R3 ;  /* 0x0000000808057824 */ /* 0x040fe400078e0203 */
[----:B------:R-:W-:Y:S02]  /*bc10*/  VIADD R8, R8, 0x1 ;  /* 0x0000000108087836 */ /* 0x000fe40000000000 */
[----:B------:R-:W0:Y:S03]  /*bc20*/  SYNCS.PHASECHK.TRANS64.TRYWAIT P0, [R5+URZ], R2 ;  /* 0x00000002050075a7 */ /* 0x000e26000800017f */
[----:B------:R-:W-:-:S04]  /*bc30*/  ISETP.NE.AND P1, PT, R8, 0x2, PT ;  /* 0x000000020800780c */ /* 0x000fc80003f25270 */
[----:B------:R-:W-:Y:S02]  /*bc40*/  SEL R0, RZ, 0x1, P1 ;  /* 0x00000001ff007807 */ /* 0x000fe40000800000 */
[----:B------:R-:W-:Y:S02]  /*bc50*/  SEL R8, R8, RZ, P1 ;  /* 0x000000ff08087207 */ /* 0x000fe40000800000 */
[----:B------:R-:W-:Y:S01]  /*bc60*/  LOP3.LUT R0, R9, R0, RZ, 0x3c, !PT ;  /* 0x0000000009007212 */ /* 0x000fe200078e3cff */
[----:B0-----:R-:W-:Y:S06]  /*bc70*/  @!P0 BRA `(.L_x_311) ;  /* 0x0000000000c88947 */ /* 0x001fec0003800000 */
.L_x_322:
[----:B------:R-:W-:Y:S01]  /*bc80*/  IMAD R3, R8, 0x8, R3 ;  /* 0x0000000808037824 */ /* 0x000fe200078e0203 */
[----:B------:R-:W-:-:S07]  /*bc90*/  SHF.L.U32 R0, R0, 0x1f, RZ ;  /* 0x0000001f00007819 */ /* 0x000fce00000006ff */
.L_x_312:
[----:B-1----:R1:W2:Y:S02]  /*bca0*/  SYNCS.PHASECHK.TRANS64.TRYWAIT P0, [R3+URZ], R0 ;  /* 0x00000000030075a7 */ /* 0x0022a4000800017f */
[----:B--2---:R-:W-:Y:S05]  /*bcb0*/  @!P0 NANOSLEEP.SYNCS 0x989680 ;  /* 0x009896800000895d */ /* 0x004fea0003900000 */
[----:B------:R-:W2:Y:S02]  /*bcc0*/  @!P0 SYNCS.PHASECHK.TRANS64 P0, [R3+URZ], R0 ;  /* 0x00000000030085a7 */ /* 0x000ea4000800007f */
[----:B--2---:R-:W-:Y:S05]  /*bcd0*/  @!P0 BRA `(.L_x_312) ;  /* 0xfffffffc00f08947 */ /* 0x004fea000383ffff */
.L_x_309:
[----:B------:R-:W-:Y:S05]  /*bce0*/  BSYNC B0 ;  /* 0x0000000000007941 */ /* 0x000fea0003800000 */
.L_x_308:
[----:B------:R-:W-:Y:S05]  /*bcf0*/  EXIT ;  /* 0x000000000000794d */ /* 0x000fea0003800000 */
.L_x_18:
[----:B0-----:R0:W1:Y:S02]  /*bd00*/  SYNCS.PHASECHK.TRANS64.TRYWAIT P0, [R159+URZ], R0 ;  /* 0x000000009f0075a7 */ /* 0x001064000800017f */
[----:B-1----:R-:W-:Y:S05]  /*bd10*/  @!P0 NANOSLEEP.SYNCS 0x989680 ;  /* 0x009896800000895d */ /* 0x002fea0003900000 */
[----:B------:R-:W1:Y:S02]  /*bd20*/  @!P0 SYNCS.PHASECHK.TRANS64 P0, [R159+URZ], R0 ;  /* 0x000000009f0085a7 */ /* 0x000e64000800007f */
[----:B-1----:R-:W-:Y:S05]  /*bd30*/  @!P0 BRA `(.L_x_18) ;  /* 0xfffffffc00f08947 */ /* 0x002fea000383ffff */
[----:B------:R-:W-:Y:S05]  /*bd40*/  BRA `(.L_x_313) ;  /* 0xffffff5800987947 */ /* 0x000fea000383ffff */
.L_x_23:
[----:B-1----:R1:W2:Y:S02]  /*bd50*/  SYNCS.PHASECHK.TRANS64.TRYWAIT P1, [R3+URZ], R0 ;  /* 0x00000000030075a7 */ /* 0x0022a4000802017f */
[----:B--2---:R-:W-:Y:S05]  /*bd60*/  @!P1 NANOSLEEP.SYNCS 0x989680 ;  /* 0x009896800000995d */ /* 0x004fea0003900000 */
[----:B------:R-:W2:Y:S02]  /*bd70*/  @!P1 SYNCS.PHASECHK.TRANS64 P1, [R3+URZ], R0 ;  /* 0x00000000030095a7 */ /* 0x000ea4000802007f */
[----:B--2---:R-:W-:Y:S05]  /*bd80*/  @!P1 BRA `(.L_x_23) ;  /* 0xfffffffc00f09947 */ /* 0x004fea000383ffff */
[----:B------:R-:W-:Y:S05]  /*bd90*/  BRA `(.L_x_22) ;  /* 0xffffff5c00087947 */ /* 0x000fea000383ffff */
.L_x_28:
[----:B-1----:R-:W-:-:S04]  /*bda0*/  IMAD.U32 R5, RZ, RZ, UR7 ;  /* 0x00000007ff057e24 */ /* 0x002fc8000f8e00ff */
[----:B------:R1:W2:Y:S03]  /*bdb0*/  SYNCS.PHASECHK.TRANS64.TRYWAIT P1, [R5+URZ], R4 ;  /* 0x00000004050075a7 */ /* 0x0002a6000802017f */
[----:B--2---:R-:W-:Y:S05]  /*bdc0*/  @!P1 NANOSLEEP.SYNCS 0x989680 ;  /* 0x009896800000995d */ /* 0x004fea0003900000 */
[----:B------:R-:W2:Y:S02]  /*bdd0*/  @!P1 SYNCS.PHASECHK.TRANS64 P1, [R5+URZ], R4 ;  /* 0x00000004050095a7 */ /* 0x000ea4000802007f */
[----:B--2---:R-:W-:Y:S05]  /*bde0*/  @!P1 BRA `(.L_x_28) ;  /* 0xfffffffc00ec9947 */ /* 0x004fea000383ffff */
[----:B------:R-:W-:Y:S05]  /*bdf0*/  BRA `(.L_x_27) ;  /* 0xffffff6000647947 */ /* 0x000fea000383ffff */
.L_x_34:
[----:B0-----:R0:W1:Y:S02]  /*be00*/  SYNCS.PHASECHK.TRANS64.TRYWAIT P0, [R159+URZ+0x10], R0 ;  /* 0x000010009f0075a7 */ /* 0x001064000800017f */
[----:B-1----:R-:W-:Y:S05]  /*be10*/  @!P0 NANOSLEEP.SYNCS 0x989680 ;  /* 0x009896800000895d */ /* 0x002fea0003900000 */
[----:B------:R-:W1:Y:S02]  /*be20*/  @!P0 SYNCS.PHASECHK.TRANS64 P0, [R159+URZ+0x10], R0 ;  /* 0x000010009f0085a7 */ /* 0x000e64000800007f */
[----:B-1----:R-:W-:Y:S05]  /*be30*/  @!P0 BRA `(.L_x_34) ;  /* 0xfffffffc00f08947 */ /* 0x002fea000383ffff */
[----:B------:R-:W-:Y:S05]  /*be40*/  BRA `(.L_x_314) ;  /* 0xffffff6800447947 */ /* 0x000fea000383ffff */
.L_x_295:
[----:B------:R-:W-:Y:S01]  /*be50*/  BSSY B1, `(.L_x_315) ;  /* 0x0000006000017945 */ /* 0x000fe20003800000 */
[----:B------:R-:W-:-:S07]  /*be60*/  IMAD.MOV.U32 R15, RZ, RZ, -0x1 ;  /* 0xffffffffff0f7424 */ /* 0x000fce00078e00ff */
[----:B------:R-:W-:Y:S05]  /*be70*/  WARPSYNC.COLLECTIVE R15, `(.L_x_316) ;  /* 0x000000000f0c7348 */ /* 0x000fea0003c00000 */
[----:B------:R-:W-:Y:S02]  /*be80*/  ELECT P6, UR62, PT ;  /* 0x00000000003e782f */ /* 0x000fe400038c0000 */
[----:B------:R-:W-:Y:S01]  /*be90*/  MOV R14, UR62 ;  /* 0x0000003e000e7c02 */ /* 0x000fe20008000f00 */
[----:B------:R-:W-:Y:S10]  /*bea0*/  ENDCOLLECTIVE ;  /* 0x000000000000791b */ /* 0x000ff40003800000 */
.L_x_316:
[----:B------:R-:W-:Y:S05]  /*beb0*/  BSYNC B1 ;  /* 0x0000000000017941 */ /* 0x000fea0003800000 */
.L_x_315:
[----:B------:R-:W-:Y:S05]  /*bec0*/  BRA `(.L_x_317) ;  /* 0xfffffff000087947 */ /* 0x000fea000383ffff */
.L_x_298:
[----:B-1----:R1:W2:Y:S02]  /*bed0*/  SYNCS.PHASECHK.TRANS64.TRYWAIT P1, [R7+URZ+0x10], R4 ;  /* 0x00001004070075a7 */ /* 0x0022a4000802017f */
[----:B--2---:R-:W-:Y:S05]  /*bee0*/  @!P1 NANOSLEEP.SYNCS 0x989680 ;  /* 0x009896800000995d */ /* 0x004fea0003900000 */
[----:B------:R-:W2:Y:S02]  /*bef0*/  @!P1 SYNCS.PHASECHK.TRANS64 P1, [R7+URZ+0x10], R4 ;  /* 0x00001004070095a7 */ /* 0x000ea4000802007f */
[----:B--2---:R-:W-:Y:S05]  /*bf00*/  @!P1 BRA `(.L_x_298) ;  /* 0xfffffffc00f09947 */ /* 0x004fea000383ffff */
[----:B------:R-:W-:Y:S05]  /*bf10*/  BRA `(.L_x_318) ;  /* 0xfffffff000407947 */ /* 0x000fea000383ffff */
.L_x_307:
[----:B------:R-:W-:Y:S01]  /*bf20*/  BSSY B0, `(.L_x_319) ;  /* 0x0000006000007945 */ /* 0x000fe20003800000 */
[----:B------:R-:W-:-:S07]  /*bf30*/  IMAD.MOV.U32 R15, RZ, RZ, -0x1 ;  /* 0xffffffffff0f7424 */ /* 0x000fce00078e00ff */
[----:B------:R-:W-:Y:S05]  /*bf40*/  WARPSYNC.COLLECTIVE R15, `(.L_x_320) ;  /* 0x000000000f0c7348 */ /* 0x000fea0003c00000 */
[----:B------:R-:W-:Y:S02]  /*bf50*/  ELECT P6, UR62, PT ;  /* 0x00000000003e782f */ /* 0x000fe400038c0000 */
[----:B------:R-:W-:Y:S01]  /*bf60*/  MOV R14, UR62 ;  /* 0x0000003e000e7c02 */ /* 0x000fe20008000f00 */
[----:B------:R-:W-:Y:S10]  /*bf70*/  ENDCOLLECTIVE ;  /* 0x000000000000791b */ /* 0x000ff40003800000 */
.L_x_320:
[----:B------:R-:W-:Y:S05]  /*bf80*/  BSYNC B0 ;  /* 0x0000000000007941 */ /* 0x000fea0003800000 */
.L_x_319:
[----:B------:R-:W-:Y:S05]  /*bf90*/  BRA `(.L_x_321) ;  /* 0xfffffff800e87947 */ /* 0x000fea000383ffff */
.L_x_311:
[----:B0-----:R0:W1:Y:S02]  /*bfa0*/  SYNCS.PHASECHK.TRANS64.TRYWAIT P0, [R5+URZ], R2 ;  /* 0x00000002050075a7 */ /* 0x001064000800017f */
[----:B-1----:R-:W-:Y:S05]  /*bfb0*/  @!P0 NANOSLEEP.SYNCS 0x989680 ;  /* 0x009896800000895d */ /* 0x002fea0003900000 */
[----:B------:R-:W1:Y:S02]  /*bfc0*/  @!P0 SYNCS.PHASECHK.TRANS64 P0, [R5+URZ], R2 ;  /* 0x00000002050085a7 */ /* 0x000e64000800007f */
[----:B-1----:R-:W-:Y:S05]  /*bfd0*/  @!P0 BRA `(.L_x_311) ;  /* 0xfffffffc00f08947 */ /* 0x002fea000383ffff */
[----:B------:R-:W-:Y:S05]  /*bfe0*/  BRA `(.L_x_322) ;  /* 0xfffffffc00247947 */ /* 0x000fea000383ffff */
.L_x_323:
[----:B------:R-:W-:-:S00]  /*bff0*/  BRA `(.L_x_323) ;  /* 0xfffffffc00fc7947 */ /* 0x000fc0000383ffff */
[----:B------:R-:W-:-:S00]  /*c000*/  NOP ;  /* 0x0000000000007918 */ /* 0x000fc00000000000 */
[----:B------:R-:W-:-:S00]  /*c010*/  NOP ;  /* 0x0000000000007918 */ /* 0x000fc00000000000 */
[----:B------:R-:W-:-:S00]  /*c020*/  NOP ;  /* 0x0000000000007918 */ /* 0x000fc00000000000 */
[----:B------:R-:W-:-:S00]  /*c030*/  NOP ;  /* 0x0000000000007918 */ /* 0x000fc00000000000 */
[----:B------:R-:W-:-:S00]  /*c040*/  NOP ;  /* 0x0000000000007918 */ /* 0x000fc00000000000 */
[----:B------:R-:W-:-:S00]  /*c050*/  NOP ;  /* 0x0000000000007918 */ /* 0x000fc00000000000 */
[----:B------:R-:W-:-:S00]  /*c060*/  NOP ;  /* 0x0000000000007918 */ /* 0x000fc00000000000 */
[----:B------:R-:W-:-:S00]  /*c070*/  NOP ;  /* 0x0000000000007918 */ /* 0x000fc00000000000 */
.L_x_324:


//--------------------- .nv.global.init           --------------------------
	.section	.nv.global.init,"aw",@progbits
.nv.global.init:
	.type		$str$22,@object
	.size		$str$22,($str$23 - $str$22)
$str$22:
        /*0000*/ 	.byte	0x6b, 0x5f, 0x74, 0x69, 0x6c, 0x65, 0x5f, 0x63, 0x6f, 0x75, 0x6e, 0x74, 0x20, 0x3e, 0x3d, 0x20
        /*0010*/ 	.byte	0x31, 0x00
	.type		$str$23,@object
	.size		$str$23,(__unnamed_1 - $str$23)
$str$23:
        /*0012*/ 	.byte	0x2f, 0x74, 0x6d, 0x70, 0x2f, 0x63, 0x75, 0x74, 0x6c, 0x61, 0x73, 0x73, 0x5f, 0x73, 0x77, 0x65
        /*0022*/ 	.byte	0x65, 0x70, 0x5f, 0x73, 0x72, 0x63, 0x2f, 0x69, 0x6e, 0x63, 0x6c, 0x75, 0x64, 0x65, 0x2f, 0x63
        /*0032*/ 	.byte	0x75, 0x74, 0x6c, 0x61, 0x73, 0x73, 0x2f, 0x67, 0x65, 0x6d, 0x6d, 0x2f, 0x63, 0x6f, 0x6c, 0x6c
        /*0042*/ 	.byte	0x65, 0x63, 0x74, 0x69, 0x76, 0x65, 0x2f, 0x73, 0x6d, 0x39, 0x30, 0x5f, 0x6d, 0x6d, 0x61, 0x5f
        /*0052*/ 	.byte	0x74, 0x6d, 0x61, 0x5f, 0x67, 0x6d, 0x6d, 0x61, 0x5f, 0x73, 0x73, 0x5f, 0x77, 0x61, 0x72, 0x70
        /*0062*/ 	.byte	0x73, 0x70, 0x65, 0x63, 0x69, 0x61, 0x6c, 0x69, 0x7a, 0x65, 0x64, 0x2e, 0x68, 0x70, 0x70, 0x00
	.type		__unnamed_1,@object
	.size		__unnamed_1,(.L_0 - __unnamed_1)
__unnamed_1:
        /*0072*/ 	.byte	0x76, 0x6f, 0x69, 0x64, 0x20, 0x63, 0x75, 0x74, 0x6c, 0x61, 0x73, 0x73, 0x3a, 0x3a, 0x67, 0x65
        /* <DEDUP_REMOVED lines=178> */
.L_0:


//--------------------- .nv.shared._ZN7cutlass13device_kernelINS_4gemm6kernel13GemmUniversalIN4cute5tupleIJiiiiEEENS1_10collective13CollectiveMmaINS1_34MainloopSm90TmaGmmaWarpSpecializedILi2ENS5_IJNS4_1CILi4EEESB_NSA_ILi1EEEEEENS1_32KernelTmaWarpSpecializedPingpongEEENS5_IJNSA_ILi64EEENSA_ILi256EEESG_EEENS_10tfloat32_tENS5_IJlSC_lEEESJ_SK_NS4_8TiledMMAINS4_8MMA_AtomIJNS4_4SM904GMMA30MMA_64x256x8_F32TF32TF32_SS_TNILNSO_7ScaleInE1ELSQ_1EEEEEENS4_6LayoutINS5_IJSC_SC_SC_EEENS5_IJNSA_ILi0EEESV_SV_EEEEENS5_IJNS4_10UnderscoreESY_SY_EEEEENS4_23SM90_TMA_LOAD_MULTICASTENS4_14ComposedLayoutINS4_7SwizzleILi3ELi4ELi3EEENS4_18smem_ptr_flag_bitsILi32EEENST_INS5_IJNSA_ILi8EEENSA_ILi32EEEEEENS5_IJS18_SC_EEEEEEEvNS4_8identityES11_S1C_vS1D_EENS_8epilogue10collective6detail29Sm90TmaWarpSpecializedAdapterINS1G_15DefaultEpilogueISJ_SK_SK_NS1F_6thread17LinearCombinationISJ_Li1EffLNS1K_9ScaleType4KindE0ELNS_15FloatRoundStyleE2ESJ_EENS1_15EpilogueDefaultEEEEEvvEEEEvNT_6ParamsE --------------------------
	.section	.nv.shared._ZN7cutlass13device_kernelINS_4gemm6kernel13GemmUniversalIN4cute5tupleIJiiiiEEENS1_10collective13CollectiveMmaINS1_34MainloopSm90TmaGmmaWarpSpecializedILi2ENS5_IJNS4_1CILi4EEESB_NSA_ILi1EEEEEENS1_32KernelTmaWarpSpecializedPingpongEEENS5_IJNSA_ILi64EEENSA_ILi256EEESG_EEENS_10tfloat32_tENS5_IJlSC_lEEESJ_SK_NS4_8TiledMMAINS4_8MMA_AtomIJNS4_4SM904GMMA30MMA_64x256x8_F32TF32TF32_SS_TNILNSO_7ScaleInE1ELSQ_1EEEEEENS4_6LayoutINS5_IJSC_SC_SC_EEENS5_IJNSA_ILi0EEESV_SV_EEEEENS5_IJNS4_10UnderscoreESY_SY_EEEEENS4_23SM90_TMA_LOAD_MULTICASTENS4_14ComposedLayoutINS4_7SwizzleILi3ELi4ELi3EEENS4_18smem_ptr_flag_bitsILi32EEENST_INS5_IJNSA_ILi8EEENSA_ILi32EEEEEENS5_IJS18_SC_EEEEEEEvNS4_8identityES11_S1C_vS1D_EENS_8epilogue10collective6detail29Sm90TmaWarpSpecializedAdapterINS1G_15DefaultEpilogueISJ_SK_SK_NS1F_6thread17LinearCombinationISJ_Li1EffLNS1K_9ScaleType4KindE0ELNS_15FloatRoundStyleE2ESJ_EENS1_15EpilogueDefaultEEEEEvvEEEEvNT_6ParamsE,"aw",@nobits
	.sectionflags	@""
	.align	16
	.zero		1024


//--------------------- .nv.shared.reserved.0     --------------------------
	.section	.nv.shared.reserved.0,"aw",@nobits
	.weak		__nv_reservedSMEM_offset_0_alias
	.size		__nv_reservedSMEM_offset_0_alias, 0, 0
	.other		__nv_reservedSMEM_offset_0_alias,@"STO_CUDA_RESERVED_SHARED STV_DEFAULT"
__nv_reservedSMEM_offset_0_alias:
	.zero		0


//--------------------- .nv.global                --------------------------
	.section	.nv.global,"aw",@nobits
.nv.global:
	.type		_ZN40_INTERNAL_518dc044_4_k_cu_80bdd975_244314cute1_E,@object
	.size		_ZN40_INTERNAL_518dc044_4_k_cu_80bdd975_244314cute1_E,(_ZN40_INTERNAL_518dc044_4_k_cu_80bdd975_244314cuda3std3__45__cpo6cbeginE - _ZN40_INTERNAL_518dc044_4_k_cu_80bdd975_244314cute1_E)
_ZN40_INTERNAL_518dc044_4_k_cu_80bdd975_244314cute1_E:
	.zero		1
	.type		_ZN40_INTERNAL_518dc044_4_k_cu_80bdd975_244314cuda3std3__45__cpo6cbeginE,@object
	.size		_ZN40_INTERNAL_518dc044_4_k_cu_80bdd975_244314cuda3std3__45__cpo6cbeginE,(_ZN40_INTERNAL_518dc044_4_k_cu_80bdd975_244314cuda3std3__48in_placeE - _ZN40_INTERNAL_518dc044_4_k_cu_80bdd975_244314cuda3std3__45__cpo6cbeginE)
_ZN40_INTERNAL_518dc044_4_k_cu_80bdd975_244314cuda3std3__45__cpo6cbeginE:
	.zero		1
	.type		_ZN40_INTERNAL_518dc044_4_k_cu_80bdd975_244314cuda3std3__48in_placeE,@object
	.size		_ZN40_INTERNAL_518dc044_4_k_cu_80bdd975_244314cuda3std3__48in_placeE,(_ZN40_INTERNAL_518dc044_4_k_cu_80bdd975_244314cuda3std6ranges3__45__cpo9iter_moveE - _ZN40_INTERNAL_518dc044_4_k_cu_80bdd975_244314cuda3std3__48in_placeE)
_ZN40_INTERNAL_518dc044_4_k_cu_80bdd975_244314cuda3std3__48in_placeE:
	.zero		1
	.type		_ZN40_INTERNAL_518dc044_4_k_cu_80bdd975_244314cuda3std6ranges3__45__cpo9iter_moveE,@object
	.size		_ZN40_INTERNAL_518dc044_4_k_cu_80bdd975_244314cuda3std6ranges3__45__cpo9iter_moveE,(_ZN40_INTERNAL_518dc044_4_k_cu_80bdd975_244314cuda3std3__45__cpo5beginE - _ZN40_INTERNAL_518dc044_4_k_cu_80bdd975_244314cuda3std6ranges3__45__cpo9iter_moveE)
_ZN40_INTERNAL_518dc044_4_k_cu_80bdd975_244314cuda3std6ranges3__45__cpo9iter_moveE:
	.zero		1
	.type		_ZN40_INTERNAL_518dc044_4_k_cu_80bdd975_244314cuda3std3__45__cpo5beginE,@object
	.size		_ZN40_INTERNAL_518dc044_4_k_cu_80bdd975_244314cuda3std3__45__cpo5beginE,(_ZN40_INTERNAL_518dc044_4_k_cu_80bdd975_244314cuda3std3__442_GLOBAL__N__518dc044_4_k_cu_80bdd975_244316ignoreE - _ZN40_INTERNAL_518dc044_4_k_cu_80bdd975_244314cuda3std3__45__cpo5beginE)
_ZN40_INTERNAL_518dc044_4_k_cu_80bdd975_244314cuda3std3__45__cpo5beginE:
	.zero		1
	.type		_ZN40_INTERNAL_518dc044_4_k_cu_80bdd975_244314cuda3std3__442_GLOBAL__N__518dc044_4_k_cu_80bdd975_244316ignoreE,@object
	.size		_ZN40_INTERNAL_518dc044_4_k_cu_80bdd975_244314cuda3std3__442_GLOBAL__N__518dc044_4_k_cu_80bdd975_244316ignoreE,(_ZN40_INTERNAL_518dc044_4_k_cu_80bdd975_244314cute7productE - _ZN40_INTERNAL_518dc044_4_k_cu_80bdd975_244314cuda3std3__442_GLOBAL__N__518dc044_4_k_cu_80bdd975_244316ignoreE)
_ZN40_INTERNAL_518dc044_4_k_cu_80bdd975_244314cuda3std3__442_GLOBAL__N__518dc044_4_k_cu_80bdd975_244316ignoreE:
	.zero		1
	.type		_ZN40_INTERNAL_518dc044_4_k_cu_80bdd975_244314cute7productE,@object
	.size		_ZN40_INTERNAL_518dc044_4_k_cu_80bdd975_244314cute7productE,(_ZN40_INTERNAL_518dc044_4_k_cu_80bdd975_244314cuda3std3__45__cpo3endE - _ZN40_INTERNAL_518dc044_4_k_cu_80bdd975_244314cute7productE)
_ZN40_INTERNAL_518dc044_4_k_cu_80bdd975_244314cute7productE:
	.zero		1
	.type		_ZN40_INTERNAL_518dc044_4_k_cu_80bdd975_244314cuda3std3__45__cpo3endE,@object
	.size		_ZN40_INTERNAL_518dc044_4_k_cu_80bdd975_244314cuda3std3__45__cpo3endE,(_ZN40_INTERNAL_518dc044_4_k_cu_80bdd975_244314cuda3std3__419piecewise_constructE - _ZN40_INTERNAL_518dc044_4_k_cu_80bdd975_244314cuda3std3__45__cpo3endE)
_ZN40_INTERNAL_518dc044_4_k_cu_80bdd975_244314cuda3std3__45__cpo3endE:
	.zero		1
	.type		_ZN40_INTERNAL_518dc044_4_k_cu_80bdd975_244314cuda3std3__419piecewise_constructE,@object
	.size		_ZN40_INTERNAL_518dc044_4_k_cu_80bdd975_244314cuda3std3__419piecewise_constructE,(_ZN40_INTERNAL_518dc044_4_k_cu_80bdd975_244314cuda3std3__45__cpo4cendE - _ZN40_INTERNAL_518dc044_4_k_cu_80bdd975_244314cuda3std3__419piecewise_constructE)
_ZN40_INTERNAL_518dc044_4_k_cu_80bdd975_244314cuda3std3__419piecewise_constructE:
	.zero		1
	.type		_ZN40_INTERNAL_518dc044_4_k_cu_80bdd975_244314cuda3std3__45__cpo4cendE,@object
	.size		_ZN40_INTERNAL_518dc044_4_k_cu_80bdd975_244314cuda3std3__45__cpo4cendE,(_ZN40_INTERNAL_518dc044_4_k_cu_80bdd975_244314cuda3std6ranges3__45__cpo4swapE - _ZN40_INTERNAL_518dc044_4_k_cu_80bdd975_244314cuda3std3__45__cpo4cendE)
_ZN40_INTERNAL_518dc044_4_k_cu_80bdd975_244314cuda3std3__45__cpo4cendE:
	.zero		1
	.type		_ZN40_INTERNAL_518dc044_4_k_cu_80bdd975_244314cuda3std6ranges3__45__cpo4swapE,@object
	.size		_ZN40_INTERNAL_518dc044_4_k_cu_80bdd975_244314cuda3std6ranges3__45__cpo4swapE,(.L_8 - _ZN40_INTERNAL_518dc044_4_k_cu_80bdd975_244314cuda3std6ranges3__45__cpo4swapE)
_ZN40_INTERNAL_518dc044_4_k_cu_80bdd975_244314cuda3std6ranges3__45__cpo4swapE:
	.zero		1
.L_8:


//--------------------- .nv.constant0._ZN7cutlass13device_kernelINS_4gemm6kernel13GemmUniversalIN4cute5tupleIJiiiiEEENS1_10collective13CollectiveMmaINS1_34MainloopSm90TmaGmmaWarpSpecializedILi2ENS5_IJNS4_1CILi4EEESB_NSA_ILi1EEEEEENS1_32KernelTmaWarpSpecializedPingpongEEENS5_IJNSA_ILi64EEENSA_ILi256EEESG_EEENS_10tfloat32_tENS5_IJlSC_lEEESJ_SK_NS4_8TiledMMAINS4_8MMA_AtomIJNS4_4SM904GMMA30MMA_64x256x8_F32TF32TF32_SS_TNILNSO_7ScaleInE1ELSQ_1EEEEEENS4_6LayoutINS5_IJSC_SC_SC_EEENS5_IJNSA_ILi0EEESV_SV_EEEEENS5_IJNS4_10UnderscoreESY_SY_EEEEENS4_23SM90_TMA_LOAD_MULTICASTENS4_14ComposedLayoutINS4_7SwizzleILi3ELi4ELi3EEENS4_18smem_ptr_flag_bitsILi32EEENST_INS5_IJNSA_ILi8EEENSA_ILi32EEEEEENS5_IJS18_SC_EEEEEEEvNS4_8identityES11_S1C_vS1D_EENS_8epilogue10collective6detail29Sm90TmaWarpSpecializedAdapterINS1G_15DefaultEpilogueISJ_SK_SK_NS1F_6thread17LinearCombinationISJ_Li1EffLNS1K_9ScaleType4KindE0ELNS_15FloatRoundStyleE2ESJ_EENS1_15EpilogueDefaultEEEEEvvEEEEvNT_6ParamsE --------------------------
	.section	.nv.constant0._ZN7cutlass13device_kernelINS_4gemm6kernel13GemmUniversalIN4cute5tupleIJiiiiEEENS1_10collective13CollectiveMmaINS1_34MainloopSm90TmaGmmaWarpSpecializedILi2ENS5_IJNS4_1CILi4EEESB_NSA_ILi1EEEEEENS1_32KernelTmaWarpSpecializedPingpongEEENS5_IJNSA_ILi64EEENSA_ILi256EEESG_EEENS_10tfloat32_tENS5_IJlSC_lEEESJ_SK_NS4_8TiledMMAINS4_8MMA_AtomIJNS4_4SM904GMMA30MMA_64x256x8_F32TF32TF32_SS_TNILNSO_7ScaleInE1ELSQ_1EEEEEENS4_6LayoutINS5_IJSC_SC_SC_EEENS5_IJNSA_ILi0EEESV_SV_EEEEENS5_IJNS4_10UnderscoreESY_SY_EEEEENS4_23SM90_TMA_LOAD_MULTICASTENS4_14ComposedLayoutINS4_7SwizzleILi3ELi4ELi3EEENS4_18smem_ptr_flag_bitsILi32EEENST_INS5_IJNSA_ILi8EEENSA_ILi32EEEEEENS5_IJS18_SC_EEEEEEEvNS4_8identityES11_S1C_vS1D_EENS_8epilogue10collective6detail29Sm90TmaWarpSpecializedAdapterINS1G_15DefaultEpilogueISJ_SK_SK_NS1F_6thread17LinearCombinationISJ_Li1EffLNS1K_9ScaleType4KindE0ELNS_15FloatRoundStyleE2ESJ_EENS1_15EpilogueDefaultEEEEEvvEEEEvNT_6ParamsE,"a",@progbits
	.sectionflags	@""
	.align	4
.nv.constant0._ZN7cutlass13device_kernelINS_4gemm6kernel13GemmUniversalIN4cute5tupleIJiiiiEEENS1_10collective13CollectiveMmaINS1_34MainloopSm90TmaGmmaWarpSpecializedILi2ENS5_IJNS4_1CILi4EEESB_NSA_ILi1EEEEEENS1_32KernelTmaWarpSpecializedPingpongEEENS5_IJNSA_ILi64EEENSA_ILi256EEESG_EEENS_10tfloat32_tENS5_IJlSC_lEEESJ_SK_NS4_8TiledMMAINS4_8MMA_AtomIJNS4_4SM904GMMA30MMA_64x256x8_F32TF32TF32_SS_TNILNSO_7ScaleInE1ELSQ_1EEEEEENS4_6LayoutINS5_IJSC_SC_SC_EEENS5_IJNSA_ILi0EEESV_SV_EEEEENS5_IJNS4_10UnderscoreESY_SY_EEEEENS4_23SM90_TMA_LOAD_MULTICASTENS4_14ComposedLayoutINS4_7SwizzleILi3ELi4ELi3EEENS4_18smem_ptr_flag_bitsILi32EEENST_INS5_IJNSA_ILi8EEENSA_ILi32EEEEEENS5_IJS18_SC_EEEEEEEvNS4_8identityES11_S1C_vS1D_EENS_8epilogue10collective6detail29Sm90TmaWarpSpecializedAdapterINS1G_15DefaultEpilogueISJ_SK_SK_NS1F_6thread17LinearCombinationISJ_Li1EffLNS1K_9ScaleType4KindE0ELNS_15FloatRoundStyleE2ESJ_EENS1_15EpilogueDefaultEEEEEvvEEEEvNT_6ParamsE:
	.zero		1664


//--------------------- SYMBOLS --------------------------

	.type		.nv.reservedSmem.offset0,@object
	.size		.nv.reservedSmem.offset0,0x4
	.type		__assertfail,@function
